// auto-generated by cutlass_sweep.gemm — config: {"arch": "sm_90", "cluster_m": 2, "cluster_n": 1, "dtype": "e4m3", "dtype_b": "e4m3", "layout": "nt", "stages": 0, "tile_k": 32, "tile_m": 192, "tile_n": 224}
#include "cutlass/cutlass.h"
#include "cutlass/gemm/collective/collective_builder.hpp"
#include "cutlass/gemm/device/gemm_universal_adapter.h"
#include "cutlass/gemm/kernel/gemm_universal.hpp"
#include "cutlass/epilogue/collective/collective_builder.hpp"

using ElemA = cutlass::float_e4m3_t;
using ElemB = cutlass::float_e4m3_t;
using ElemCD = cutlass::float_e4m3_t;
using Acc  = float;
using TileShape    = cute::Shape<cute::_192, cute::_224, cute::_32>;
using ClusterShape = cute::Shape<cute::_2, cute::_1, cute::_1>;

using CollectiveEpilogue = typename cutlass::epilogue::collective::CollectiveBuilder<
    cutlass::arch::Sm90, cutlass::arch::OpClassTensorOp,
    TileShape, ClusterShape,
    cutlass::epilogue::collective::EpilogueTileAuto,
    Acc, Acc,
    ElemCD, cutlass::layout::RowMajor, 128 / cutlass::sizeof_bits<ElemCD>::value,
    ElemCD, cutlass::layout::RowMajor, 128 / cutlass::sizeof_bits<ElemCD>::value,
    cutlass::epilogue::collective::EpilogueScheduleAuto
  >::CollectiveOp;

using CollectiveMainloop = typename cutlass::gemm::collective::CollectiveBuilder<
    cutlass::arch::Sm90, cutlass::arch::OpClassTensorOp,
    ElemA, cutlass::layout::RowMajor, 128 / cutlass::sizeof_bits<ElemA>::value,
    ElemB, cutlass::layout::ColumnMajor, 128 / cutlass::sizeof_bits<ElemB>::value,
    Acc,
    TileShape, ClusterShape,
    cutlass::gemm::collective::StageCountAutoCarveout<static_cast<int>(sizeof(typename CollectiveEpilogue::SharedStorage))>,
    cutlass::gemm::collective::KernelScheduleAuto
  >::CollectiveOp;

using GemmKernel = cutlass::gemm::kernel::GemmUniversal<
    cute::Shape<int,int,int,int>,
    CollectiveMainloop,
    CollectiveEpilogue
>;
using Gemm = cutlass::gemm::device::GemmUniversalAdapter<GemmKernel>;

// Force the device kernel symbol into the cubin without needing a host main.
auto* _anchor = &cutlass::device_kernel<GemmKernel>;


// ===== COMPILED SASS (sm_90a) =====

	.target	sm_90a

	.elftype	@"ET_EXEC"


//--------------------- .note.nv.tkinfo           --------------------------
	.section	.note.nv.tkinfo,"",@"SHT_NOTE"
	.sectionflags	@"SHF_NOTE_NV_TKINFO"
	.tkinfo
        /*0018*/ 	.word	0x00000002
        /*0030*/ 	.string	""
        /*0030*/ 	.string	"ptxas"
        /*0030*/ 	.string	"Cuda compilation tools, release 13.0, V13.0.88"
        /*0030*/ 	.string	"Build cuda_13.0.r13.0/compiler.36424714_0"
        /*0030*/ 	.string	"-arch sm_90a -m 64 "



//--------------------- .note.nv.cuinfo           --------------------------
	.section	.note.nv.cuinfo,"",@"SHT_NOTE"
	.sectionflags	@"SHF_NOTE_NV_CUINFO"
        /*0018*/ 	.short	0x0002
        /*001a*/ 	.short	0x005a
        /*001c*/ 	.short	0x0082
	.zero		2


//--------------------- .nv.info                  --------------------------
	.section	.nv.info,"",@"SHT_CUDA_INFO"
	.align	4


	//----- nvinfo : EIATTR_REGCOUNT
	.align		4
        /*0000*/ 	.byte	0x04, 0x2f
        /*0002*/ 	.short	(.L_12 - .L_11)
	.align		4
.L_11:
        /*0004*/ 	.word	index@(_ZN7cutlass13device_kernelINS_4gemm6kernel13GemmUniversalIN4cute5tupleIJiiiiEEENS1_10collective13CollectiveMmaINS1_37MainloopSm90TmaGmmaWarpSpecializedFP8ILi17ENS5_IJNS4_1CILi2EEENSA_ILi1EEESC_EEENS1_35KernelTmaWarpSpecializedCooperativeEEENS5_IJNSA_ILi192EEENSA_ILi224EEENSA_ILi32EEEEEENS_12float_e4m3_tENS5_IJlSC_lEEESK_SL_NS4_8TiledMMAINS4_8MMA_AtomIJNS4_4SM904GMMA30MMA_64x32x32_F32E4M3E4M3_SS_TNILNSP_7ScaleInE1ELSR_1EEEEEENS4_6LayoutISD_NS5_IJSC_NSA_ILi0EEESV_EEEEENS5_IJNS4_10UnderscoreESY_SY_EEEEENS4_13SM90_TMA_LOADENS4_14ComposedLayoutINS4_7SwizzleILi1ELi4ELi3EEENS4_18smem_ptr_flag_bitsILi8EEENSU_INS5_IJNSA_ILi8EEESI_EEENS5_IJSI_SC_EEEEEEEvNS4_8identityENS4_23SM90_TMA_LOAD_MULTICASTES1B_vS1C_EENS_8epilogue10collective6detail29Sm90TmaWarpSpecializedAdapterINS1G_15DefaultEpilogueISK_SL_SL_NS1F_6thread17LinearCombinationISK_Li1EffLNS1K_9ScaleType4KindE0ELNS_15FloatRoundStyleE2ESK_EENS1_15EpilogueDefaultEEEEEvvEEEEvNT_6ParamsE)
        /*0008*/ 	.word	0x000000a8


	//----- nvinfo : EIATTR_FRAME_SIZE
	.align		4
.L_12:
        /*000c*/ 	.byte	0x04, 0x11
        /*000e*/ 	.short	(.L_14 - .L_13)
	.align		4
.L_13:
        /*0010*/ 	.word	index@(_ZN7cutlass13device_kernelINS_4gemm6kernel13GemmUniversalIN4cute5tupleIJiiiiEEENS1_10collective13CollectiveMmaINS1_37MainloopSm90TmaGmmaWarpSpecializedFP8ILi17ENS5_IJNS4_1CILi2EEENSA_ILi1EEESC_EEENS1_35KernelTmaWarpSpecializedCooperativeEEENS5_IJNSA_ILi192EEENSA_ILi224EEENSA_ILi32EEEEEENS_12float_e4m3_tENS5_IJlSC_lEEESK_SL_NS4_8TiledMMAINS4_8MMA_AtomIJNS4_4SM904GMMA30MMA_64x32x32_F32E4M3E4M3_SS_TNILNSP_7ScaleInE1ELSR_1EEEEEENS4_6LayoutISD_NS5_IJSC_NSA_ILi0EEESV_EEEEENS5_IJNS4_10UnderscoreESY_SY_EEEEENS4_13SM90_TMA_LOADENS4_14ComposedLayoutINS4_7SwizzleILi1ELi4ELi3EEENS4_18smem_ptr_flag_bitsILi8EEENSU_INS5_IJNSA_ILi8EEESI_EEENS5_IJSI_SC_EEEEEEEvNS4_8identityENS4_23SM90_TMA_LOAD_MULTICASTES1B_vS1C_EENS_8epilogue10collective6detail29Sm90TmaWarpSpecializedAdapterINS1G_15DefaultEpilogueISK_SL_SL_NS1F_6thread17LinearCombinationISK_Li1EffLNS1K_9ScaleType4KindE0ELNS_15FloatRoundStyleE2ESK_EENS1_15EpilogueDefaultEEEEEvvEEEEvNT_6ParamsE)
        /*0014*/ 	.word	0x00000420


	//----- nvinfo : EIATTR_MIN_STACK_SIZE
	.align		4
.L_14:
        /*0018*/ 	.byte	0x04, 0x12
        /*001a*/ 	.short	(.L_16 - .L_15)
	.align		4
.L_15:
        /*001c*/ 	.word	index@(_ZN7cutlass13device_kernelINS_4gemm6kernel13GemmUniversalIN4cute5tupleIJiiiiEEENS1_10collective13CollectiveMmaINS1_37MainloopSm90TmaGmmaWarpSpecializedFP8ILi17ENS5_IJNS4_1CILi2EEENSA_ILi1EEESC_EEENS1_35KernelTmaWarpSpecializedCooperativeEEENS5_IJNSA_ILi192EEENSA_ILi224EEENSA_ILi32EEEEEENS_12float_e4m3_tENS5_IJlSC_lEEESK_SL_NS4_8TiledMMAINS4_8MMA_AtomIJNS4_4SM904GMMA30MMA_64x32x32_F32E4M3E4M3_SS_TNILNSP_7ScaleInE1ELSR_1EEEEEENS4_6LayoutISD_NS5_IJSC_NSA_ILi0EEESV_EEEEENS5_IJNS4_10UnderscoreESY_SY_EEEEENS4_13SM90_TMA_LOADENS4_14ComposedLayoutINS4_7SwizzleILi1ELi4ELi3EEENS4_18smem_ptr_flag_bitsILi8EEENSU_INS5_IJNSA_ILi8EEESI_EEENS5_IJSI_SC_EEEEEEEvNS4_8identityENS4_23SM90_TMA_LOAD_MULTICASTES1B_vS1C_EENS_8epilogue10collective6detail29Sm90TmaWarpSpecializedAdapterINS1G_15DefaultEpilogueISK_SL_SL_NS1F_6thread17LinearCombinationISK_Li1EffLNS1K_9ScaleType4KindE0ELNS_15FloatRoundStyleE2ESK_EENS1_15EpilogueDefaultEEEEEvvEEEEvNT_6ParamsE)
        /*0020*/ 	.word	0x00000420
.L_16:


//--------------------- .nv.compat                --------------------------
	.section	.nv.compat,"",@"SHT_CUDA_COMPAT_INFO"
	.align	4
        /*0000*/ 	.byte	0x02, 0x09, 0x01, 0x00, 0x02, 0x02, 0x04, 0x00, 0x02, 0x05, 0x05, 0x00, 0x03, 0x07, 0x01, 0x01
        /*0010*/ 	.byte	0x02, 0x03, 0x01, 0x00, 0x02, 0x06, 0x01, 0x00, 0x04, 0x0b, 0x08, 0x00, 0x00, 0x00, 0x00, 0x00
        /*0020*/ 	.byte	0x00, 0x00, 0x00, 0x00


//--------------------- .nv.info._ZN7cutlass13device_kernelINS_4gemm6kernel13GemmUniversalIN4cute5tupleIJiiiiEEENS1_10collective13CollectiveMmaINS1_37MainloopSm90TmaGmmaWarpSpecializedFP8ILi17ENS5_IJNS4_1CILi2EEENSA_ILi1EEESC_EEENS1_35KernelTmaWarpSpecializedCooperativeEEENS5_IJNSA_ILi192EEENSA_ILi224EEENSA_ILi32EEEEEENS_12float_e4m3_tENS5_IJlSC_lEEESK_SL_NS4_8TiledMMAINS4_8MMA_AtomIJNS4_4SM904GMMA30MMA_64x32x32_F32E4M3E4M3_SS_TNILNSP_7ScaleInE1ELSR_1EEEEEENS4_6LayoutISD_NS5_IJSC_NSA_ILi0EEESV_EEEEENS5_IJNS4_10UnderscoreESY_SY_EEEEENS4_13SM90_TMA_LOADENS4_14ComposedLayoutINS4_7SwizzleILi1ELi4ELi3EEENS4_18smem_ptr_flag_bitsILi8EEENSU_INS5_IJNSA_ILi8EEESI_EEENS5_IJSI_SC_EEEEEEEvNS4_8identityENS4_23SM90_TMA_LOAD_MULTICASTES1B_vS1C_EENS_8epilogue10collective6detail29Sm90TmaWarpSpecializedAdapterINS1G_15DefaultEpilogueISK_SL_SL_NS1F_6thread17LinearCombinationISK_Li1EffLNS1K_9ScaleType4KindE0ELNS_15FloatRoundStyleE2ESK_EENS1_15EpilogueDefaultEEEEEvvEEEEvNT_6ParamsE --------------------------
	.section	.nv.info._ZN7cutlass13device_kernelINS_4gemm6kernel13GemmUniversalIN4cute5tupleIJiiiiEEENS1_10collective13CollectiveMmaINS1_37MainloopSm90TmaGmmaWarpSpecializedFP8ILi17ENS5_IJNS4_1CILi2EEENSA_ILi1EEESC_EEENS1_35KernelTmaWarpSpecializedCooperativeEEENS5_IJNSA_ILi192EEENSA_ILi224EEENSA_ILi32EEEEEENS_12float_e4m3_tENS5_IJlSC_lEEESK_SL_NS4_8TiledMMAINS4_8MMA_AtomIJNS4_4SM904GMMA30MMA_64x32x32_F32E4M3E4M3_SS_TNILNSP_7ScaleInE1ELSR_1EEEEEENS4_6LayoutISD_NS5_IJSC_NSA_ILi0EEESV_EEEEENS5_IJNS4_10UnderscoreESY_SY_EEEEENS4_13SM90_TMA_LOADENS4_14ComposedLayoutINS4_7SwizzleILi1ELi4ELi3EEENS4_18smem_ptr_flag_bitsILi8EEENSU_INS5_IJNSA_ILi8EEESI_EEENS5_IJSI_SC_EEEEEEEvNS4_8identityENS4_23SM90_TMA_LOAD_MULTICASTES1B_vS1C_EENS_8epilogue10collective6detail29Sm90TmaWarpSpecializedAdapterINS1G_15DefaultEpilogueISK_SL_SL_NS1F_6thread17LinearCombinationISK_Li1EffLNS1K_9ScaleType4KindE0ELNS_15FloatRoundStyleE2ESK_EENS1_15EpilogueDefaultEEEEEvvEEEEvNT_6ParamsE,"",@"SHT_CUDA_INFO"
	.sectionflags	@""
	.align	4


	//----- nvinfo : EIATTR_CUDA_API_VERSION
	.align		4
        /*0000*/ 	.byte	0x04, 0x37
        /*0002*/ 	.short	(.L_18 - .L_17)
.L_17:
        /*0004*/ 	.word	0x00000082


	//----- nvinfo : EIATTR_KPARAM_INFO
	.align		4
.L_18:
        /*0008*/ 	.byte	0x04, 0x17
        /*000a*/ 	.short	(.L_20 - .L_19)
.L_19:
        /*000c*/ 	.word	0x00000000
        /*0010*/ 	.short	0x0000
        /*0012*/ 	.short	0x0070
        /*0014*/ 	.byte	0x00, 0xf0, 0x01, 0x10


	//----- nvinfo : EIATTR_SPARSE_MMA_MASK
	.align		4
.L_20:
        /*0018*/ 	.byte	0x03, 0x50
        /*001a*/ 	.short	0x0000


	//----- nvinfo : EIATTR_MAXREG_COUNT
	.align		4
        /*001c*/ 	.byte	0x03, 0x1b
        /*001e*/ 	.short	0x00a8


	//----- nvinfo : EIATTR_NUM_BARRIERS
	.align		4
        /*0020*/ 	.byte	0x02, 0x4c
        /*0022*/ 	.byte	0x01
	.zero		1


	//----- nvinfo : EIATTR_ANNOTATIONS
	.align		4
        /*0024*/ 	.byte	0x04, 0x55
        /*0026*/ 	.short	(.L_22 - .L_21)


	//   ....[0]....
.L_21:
        /*0028*/ 	.word	0x00000001
        /*002c*/ 	.byte	0x00, 0x09, 0x00, 0x00, 0x01, 0x00, 0x00, 0x00, 0xd0, 0x09, 0x00, 0x00, 0x01, 0x00, 0x00, 0x00
        /* <DEDUP_REMOVED lines=1035> */
        /*40ec*/ 	.byte	0xe0, 0xf5, 0x01, 0x00


	//----- nvinfo : EIATTR_MERCURY_ISA_VERSION
	.align		4
.L_22:
        /*40f0*/ 	.byte	0x03, 0x5f
        /*40f2*/ 	.short	0x0101


	//----- nvinfo : EIATTR_INT_WARP_WIDE_INSTR_OFFSETS
	.align		4
        /*40f4*/ 	.byte	0x04, 0x31
        /*40f6*/ 	.short	(.L_24 - .L_23)


	//   ....[0]....
.L_23:
        /*40f8*/ 	.word	0x00000720


	//   ....[1]....
        /*40fc*/ 	.word	0x00000740


	//   ....[2]....
        /*4100*/ 	.word	0x000008a0


	//----- nvinfo : EIATTR_COOP_GROUP_MASK_REGIDS
	.align		4
.L_24:
        /*4104*/ 	.byte	0x04, 0x29
        /*4106*/ 	.short	(.L_26 - .L_25)


	//   ....[0]....
.L_25:
        /*4108*/ 	.word	0xffffffff


	//   ....[1]....
        /*410c*/ 	.word	0xffffffff


	//   ....[2]....
        /*4110*/ 	.word	0xffffffff


	//   ....[3]....
        /*4114*/ 	.word	0xffffffff


	//   ....[4]....
        /*4118*/ 	.word	0xffffffff


	//   ....[5]....
        /*411c*/ 	.word	0xffffffff


	//----- nvinfo : EIATTR_COOP_GROUP_INSTR_OFFSETS
	.align		4
.L_26:
        /*4120*/ 	.byte	0x04, 0x28
        /*4122*/ 	.short	(.L_28 - .L_27)


	//   ....[0]....
.L_27:
        /*4124*/ 	.word	0x00000070


	//   ....[1]....
        /*4128*/ 	.word	0x00000080


	//   ....[2]....
        /*412c*/ 	.word	0x000001a0


	//   ....[3]....
        /*4130*/ 	.word	0x00000590


	//   ....[4]....
        /*4134*/ 	.word	0x00000a10


	//   ....[5]....
        /*4138*/ 	.word	0x000027b0


	//----- nvinfo : EIATTR_REG_RECONFIG
	.align		4
.L_28:
        /*413c*/ 	.byte	0x01, 0x54
	.zero		2


	//----- nvinfo : EIATTR_MBARRIER_INSTR_OFFSETS
	.align		4
        /*4140*/ 	.byte	0x04, 0x39
        /*4142*/ 	.short	(.L_30 - .L_29)


	//   ....[0]....
.L_29:
        /*4144*/ 	.word	0x00000340
        /*4148*/ 	.word	0x000000ff
        /*414c*/ 	.word	0x00000000
        /*4150*/ 	.short	0x0100
        /*4152*/ 	.byte	0x0a
	.zero		1


	//   ....[1]....
        /*4154*/ 	.word	0x00000350
        /*4158*/ 	.word	0x000000ff
        /*415c*/ 	.word	0x00000088
        /*4160*/ 	.short	0x0100
        /*4162*/ 	.byte	0x0a
	.zero		1


	//   ....[2]....
        /*4164*/ 	.word	0x00000360
        /*4168*/ 	.word	0x000000ff
        /*416c*/ 	.word	0x00000008
        /*4170*/ 	.short	0x0100
        /*4172*/ 	.byte	0x0a
	.zero		1


	//   ....[3]....
        /*4174*/ 	.word	0x00000370
        /*4178*/ 	.word	0x000000ff
        /*417c*/ 	.word	0x00000090
        /*4180*/ 	.short	0x0100
        /*4182*/ 	.byte	0x0a
	.zero		1


	//   ....[4]....
        /*4184*/ 	.word	0x00000380
        /*4188*/ 	.word	0x000000ff
        /*418c*/ 	.word	0x00000010
        /*4190*/ 	.short	0x0100
        /*4192*/ 	.byte	0x0a
	.zero		1


	//   ....[5]....
        /*4194*/ 	.word	0x00000390
        /*4198*/ 	.word	0x000000ff
        /*419c*/ 	.word	0x00000098
        /*41a0*/ 	.short	0x0100
        /*41a2*/ 	.byte	0x0a
	.zero		1


	//   ....[6]....
        /*41a4*/ 	.word	0x000003a0
        /*41a8*/ 	.word	0x000000ff
        /*41ac*/ 	.word	0x00000018
        /*41b0*/ 	.short	0x0100
        /*41b2*/ 	.byte	0x0a
	.zero		1


	//   ....[7]....
        /*41b4*/ 	.word	0x000003b0
        /*41b8*/ 	.word	0x000000ff
        /*41bc*/ 	.word	0x000000a0
        /*41c0*/ 	.short	0x0100
        /*41c2*/ 	.byte	0x0a
	.zero		1


	//   ....[8]....
        /*41c4*/ 	.word	0x000003c0
        /*41c8*/ 	.word	0x000000ff
        /*41cc*/ 	.word	0x00000020
        /*41d0*/ 	.short	0x0100
        /*41d2*/ 	.byte	0x0a
	.zero		1


	//   ....[9]....
        /*41d4*/ 	.word	0x000003d0
        /*41d8*/ 	.word	0x000000ff
        /*41dc*/ 	.word	0x000000a8
        /*41e0*/ 	.short	0x0100
        /*41e2*/ 	.byte	0x0a
	.zero		1


	//   ....[10]....
        /*41e4*/ 	.word	0x000003e0
        /*41e8*/ 	.word	0x000000ff
        /*41ec*/ 	.word	0x00000028
        /*41f0*/ 	.short	0x0100
        /*41f2*/ 	.byte	0x0a
	.zero		1


	//   ....[11]....
        /*41f4*/ 	.word	0x000003f0
        /*41f8*/ 	.word	0x000000ff
        /*41fc*/ 	.word	0x000000b0
        /*4200*/ 	.short	0x0100
        /*4202*/ 	.byte	0x0a
	.zero		1


	//   ....[12]....
        /*4204*/ 	.word	0x00000400
        /*4208*/ 	.word	0x000000ff
        /*420c*/ 	.word	0x00000030
        /*4210*/ 	.short	0x0100
        /*4212*/ 	.byte	0x0a
	.zero		1


	//   ....[13]....
        /*4214*/ 	.word	0x00000410
        /*4218*/ 	.word	0x000000ff
        /*421c*/ 	.word	0x000000b8
        /*4220*/ 	.short	0x0100
        /*4222*/ 	.byte	0x0a
	.zero		1


	//   ....[14]....
        /*4224*/ 	.word	0x00000420
        /*4228*/ 	.word	0x000000ff
        /*422c*/ 	.word	0x00000038
        /*4230*/ 	.short	0x0100
        /*4232*/ 	.byte	0x0a
	.zero		1


	//   ....[15]....
        /*4234*/ 	.word	0x00000430
        /*4238*/ 	.word	0x000000ff
        /*423c*/ 	.word	0x000000c0
        /*4240*/ 	.short	0x0100
        /*4242*/ 	.byte	0x0a
	.zero		1


	//   ....[16]....
        /*4244*/ 	.word	0x00000440
        /*4248*/ 	.word	0x000000ff
        /*424c*/ 	.word	0x00000040
        /*4250*/ 	.short	0x0100
        /*4252*/ 	.byte	0x0a
	.zero		1


	//   ....[17]....
        /*4254*/ 	.word	0x00000450
        /*4258*/ 	.word	0x000000ff
        /*425c*/ 	.word	0x000000c8
        /*4260*/ 	.short	0x0100
        /*4262*/ 	.byte	0x0a
	.zero		1


	//   ....[18]....
        /*4264*/ 	.word	0x00000460
        /*4268*/ 	.word	0x000000ff
        /*426c*/ 	.word	0x00000048
        /*4270*/ 	.short	0x0100
        /*4272*/ 	.byte	0x0a
	.zero		1


	//   ....[19]....
        /*4274*/ 	.word	0x00000470
        /*4278*/ 	.word	0x000000ff
        /*427c*/ 	.word	0x000000d0
        /*4280*/ 	.short	0x0100
        /*4282*/ 	.byte	0x0a
	.zero		1


	//   ....[20]....
        /*4284*/ 	.word	0x00000480
        /*4288*/ 	.word	0x000000ff
        /*428c*/ 	.word	0x00000050
        /*4290*/ 	.short	0x0100
        /*4292*/ 	.byte	0x0a
	.zero		1


	//   ....[21]....
        /*4294*/ 	.word	0x00000490
        /*4298*/ 	.word	0x000000ff
        /*429c*/ 	.word	0x000000d8
        /*42a0*/ 	.short	0x0100
        /*42a2*/ 	.byte	0x0a
	.zero		1


	//   ....[22]....
        /*42a4*/ 	.word	0x000004a0
        /*42a8*/ 	.word	0x000000ff
        /*42ac*/ 	.word	0x00000058
        /*42b0*/ 	.short	0x0100
        /*42b2*/ 	.byte	0x0a
	.zero		1


	//   ....[23]....
        /*42b4*/ 	.word	0x000004b0
        /*42b8*/ 	.word	0x000000ff
        /*42bc*/ 	.word	0x000000e0
        /*42c0*/ 	.short	0x0100
        /*42c2*/ 	.byte	0x0a
	.zero		1


	//   ....[24]....
        /*42c4*/ 	.word	0x000004c0
        /*42c8*/ 	.word	0x000000ff
        /*42cc*/ 	.word	0x00000060
        /*42d0*/ 	.short	0x0100
        /*42d2*/ 	.byte	0x0a
	.zero		1


	//   ....[25]....
        /*42d4*/ 	.word	0x000004d0
        /*42d8*/ 	.word	0x000000ff
        /*42dc*/ 	.word	0x000000e8
        /*42e0*/ 	.short	0x0100
        /*42e2*/ 	.byte	0x0a
	.zero		1


	//   ....[26]....
        /*42e4*/ 	.word	0x000004e0
        /*42e8*/ 	.word	0x000000ff
        /*42ec*/ 	.word	0x00000068
        /*42f0*/ 	.short	0x0100
        /*42f2*/ 	.byte	0x0a
	.zero		1


	//   ....[27]....
        /*42f4*/ 	.word	0x000004f0
        /*42f8*/ 	.word	0x000000ff
        /*42fc*/ 	.word	0x000000f0
        /*4300*/ 	.short	0x0100
        /*4302*/ 	.byte	0x0a
	.zero		1


	//   ....[28]....
        /*4304*/ 	.word	0x00000500
        /*4308*/ 	.word	0x000000ff
        /*430c*/ 	.word	0x00000070
        /*4310*/ 	.short	0x0100
        /*4312*/ 	.byte	0x0a
	.zero		1


	//   ....[29]....
        /*4314*/ 	.word	0x00000510
        /*4318*/ 	.word	0x000000ff
        /*431c*/ 	.word	0x000000f8
        /*4320*/ 	.short	0x0100
        /*4322*/ 	.byte	0x0a
	.zero		1


	//   ....[30]....
        /*4324*/ 	.word	0x00000520
        /*4328*/ 	.word	0x000000ff
        /*432c*/ 	.word	0x00000078
        /*4330*/ 	.short	0x0100
        /*4332*/ 	.byte	0x0a
	.zero		1


	//   ....[31]....
        /*4334*/ 	.word	0x00000530
        /*4338*/ 	.word	0x000000ff
        /*433c*/ 	.word	0x00000100
        /*4340*/ 	.short	0x0100
        /*4342*/ 	.byte	0x0a
	.zero		1


	//   ....[32]....
        /*4344*/ 	.word	0x00000540
        /*4348*/ 	.word	0x000000ff
        /*434c*/ 	.word	0x00000080
        /*4350*/ 	.short	0x0100
        /*4352*/ 	.byte	0x0a
	.zero		1


	//   ....[33]....
        /*4354*/ 	.word	0x00000550
        /*4358*/ 	.word	0x000000ff
        /*435c*/ 	.word	0x00000108
        /*4360*/ 	.short	0x0100
        /*4362*/ 	.byte	0x0a
	.zero		1


	//   ....[34]....
        /*4364*/ 	.word	0x00000930
        /*4368*/ 	.word	0x000000ff
        /*436c*/ 	.word	0x00000120
        /*4370*/ 	.short	0x0100
        /*4372*/ 	.byte	0x08
	.zero		1


	//   ....[35]....
        /*4374*/ 	.word	0x000009b0
        /*4378*/ 	.word	0x000000ff
        /*437c*/ 	.word	0x00000128
        /*4380*/ 	.short	0x0100
        /*4382*/ 	.byte	0x08
	.zero		1


	//   ....[36]....
        /*4384*/ 	.word	0x00002bb0
        /*4388*/ 	.word	0x000000ff
        /*438c*/ 	.word	0x00000000
        /*4390*/ 	.short	0x010a
        /*4392*/ 	.byte	0x0c
	.zero		1


	//   ....[37]....
        /*4394*/ 	.word	0x00002c10
        /*4398*/ 	.word	0x000000ff
        /*439c*/ 	.word	0x00000000
        /*43a0*/ 	.short	0x010a
        /*43a2*/ 	.byte	0x0c
	.zero		1


	//   ....[38]....
        /*43a4*/ 	.word	0x00005d90
        /*43a8*/ 	.word	0x000000ff
        /*43ac*/ 	.word	0x00000000
        /*43b0*/ 	.short	0x010a
        /*43b2*/ 	.byte	0x0e
	.zero		1


	//   ....[39]....
        /*43b4*/ 	.word	0x00005dd0
        /*43b8*/ 	.word	0x000000ff
        /*43bc*/ 	.word	0x00000000
        /*43c0*/ 	.short	0x010a
        /*43c2*/ 	.byte	0x0e
	.zero		1


	//   ....[40]....
        /*43c4*/ 	.word	0x000094f0
        /*43c8*/ 	.word	0x00000005
        /*43cc*/ 	.word	0x00000000
        /*43d0*/ 	.short	0x0101
        /*43d2*/ 	.byte	0x3f
	.zero		1


	//   ....[41]....
        /*43d4*/ 	.word	0x0000c310
        /*43d8*/ 	.word	0x00000003
        /*43dc*/ 	.word	0x00000000
        /*43e0*/ 	.short	0x0101
        /*43e2*/ 	.byte	0x3f
	.zero		1


	//   ....[42]....
        /*43e4*/ 	.word	0x0001e0b0
        /*43e8*/ 	.word	0x0000000c
        /*43ec*/ 	.word	0x00000088
        /*43f0*/ 	.short	0x010a
        /*43f2*/ 	.byte	0x3f
	.zero		1


	//   ....[43]....
        /*43f4*/ 	.word	0x0001e460
        /*43f8*/ 	.word	0x00000005
        /*43fc*/ 	.word	0x00000128
        /*4400*/ 	.short	0x0101
        /*4402*/ 	.byte	0x3f
	.zero		1


	//   ....[44]....
        /*4404*/ 	.word	0x0001ebe0
        /*4408*/ 	.word	0x00000007
        /*440c*/ 	.word	0x00000000
        /*4410*/ 	.short	0x010a
        /*4412*/ 	.byte	0x3f
	.zero		1


	//   ....[45]....
        /*4414*/ 	.word	0x0001ec60
        /*4418*/ 	.word	0x00000008
        /*441c*/ 	.word	0x00000000
        /*4420*/ 	.short	0x010a
        /*4422*/ 	.byte	0x3f
	.zero		1


	//   ....[46]....
        /*4424*/ 	.word	0x0001ecf0
        /*4428*/ 	.word	0x00000009
        /*442c*/ 	.word	0x00000000
        /*4430*/ 	.short	0x010a
        /*4432*/ 	.byte	0x3f
	.zero		1


	//   ....[47]....
        /*4434*/ 	.word	0x0001ed80
        /*4438*/ 	.word	0x00000008
        /*443c*/ 	.word	0x00000000
        /*4440*/ 	.short	0x010a
        /*4442*/ 	.byte	0x3f
	.zero		1


	//   ....[48]....
        /*4444*/ 	.word	0x0001ee10
        /*4448*/ 	.word	0x00000009
        /*444c*/ 	.word	0x00000000
        /*4450*/ 	.short	0x010a
        /*4452*/ 	.byte	0x3f
	.zero		1


	//   ....[49]....
        /*4454*/ 	.word	0x0001eea0
        /*4458*/ 	.word	0x00000008
        /*445c*/ 	.word	0x00000000
        /*4460*/ 	.short	0x010a
        /*4462*/ 	.byte	0x3f
	.zero		1


	//   ....[50]....
        /*4464*/ 	.word	0x0001ef30
        /*4468*/ 	.word	0x00000009
        /*446c*/ 	.word	0x00000000
        /*4470*/ 	.short	0x010a
        /*4472*/ 	.byte	0x3f
	.zero		1


	//   ....[51]....
        /*4474*/ 	.word	0x0001efc0
        /*4478*/ 	.word	0x00000008
        /*447c*/ 	.word	0x00000000
        /*4480*/ 	.short	0x010a
        /*4482*/ 	.byte	0x3f
	.zero		1


	//   ....[52]....
        /*4484*/ 	.word	0x0001f050
        /*4488*/ 	.word	0x00000009
        /*448c*/ 	.word	0x00000000
        /*4490*/ 	.short	0x010a
        /*4492*/ 	.byte	0x3f
	.zero		1


	//   ....[53]....
        /*4494*/ 	.word	0x0001f0e0
        /*4498*/ 	.word	0x00000008
        /*449c*/ 	.word	0x00000000
        /*44a0*/ 	.short	0x010a
        /*44a2*/ 	.byte	0x3f
	.zero		1


	//   ....[54]....
        /*44a4*/ 	.word	0x0001f170
        /*44a8*/ 	.word	0x00000009
        /*44ac*/ 	.word	0x00000000
        /*44b0*/ 	.short	0x010a
        /*44b2*/ 	.byte	0x3f
	.zero		1


	//   ....[55]....
        /*44b4*/ 	.word	0x0001f200
        /*44b8*/ 	.word	0x00000008
        /*44bc*/ 	.word	0x00000000
        /*44c0*/ 	.short	0x010a
        /*44c2*/ 	.byte	0x3f
	.zero		1


	//   ....[56]....
        /*44c4*/ 	.word	0x0001f290
        /*44c8*/ 	.word	0x00000009
        /*44cc*/ 	.word	0x00000000
        /*44d0*/ 	.short	0x010a
        /*44d2*/ 	.byte	0x3f
	.zero		1


	//   ....[57]....
        /*44d4*/ 	.word	0x0001f320
        /*44d8*/ 	.word	0x00000008
        /*44dc*/ 	.word	0x00000000
        /*44e0*/ 	.short	0x010a
        /*44e2*/ 	.byte	0x3f
	.zero		1


	//   ....[58]....
        /*44e4*/ 	.word	0x0001f3b0
        /*44e8*/ 	.word	0x00000009
        /*44ec*/ 	.word	0x00000000
        /*44f0*/ 	.short	0x010a
        /*44f2*/ 	.byte	0x3f
	.zero		1


	//   ....[59]....
        /*44f4*/ 	.word	0x0001f440
        /*44f8*/ 	.word	0x00000006
        /*44fc*/ 	.word	0x00000000
        /*4500*/ 	.short	0x010a
        /*4502*/ 	.byte	0x3f
	.zero		1


	//   ....[60]....
        /*4504*/ 	.word	0x0001f4d0
        /*4508*/ 	.word	0x00000003
        /*450c*/ 	.word	0x00000000
        /*4510*/ 	.short	0x010a
        /*4512*/ 	.byte	0x3f
	.zero		1


	//   ....[61]....
        /*4514*/ 	.word	0x0001f540
        /*4518*/ 	.word	0x00000003
        /*451c*/ 	.word	0x00000000
        /*4520*/ 	.short	0x010a
        /*4522*/ 	.byte	0x3f
	.zero		1


	//   ....[62]....
        /*4524*/ 	.word	0x0001f5b0
        /*4528*/ 	.word	0x00000000
        /*452c*/ 	.word	0x00000000
        /*4530*/ 	.short	0x010a
        /*4532*/ 	.byte	0x3f
	.zero		1


	//   ....[63]....
        /*4534*/ 	.word	0x0001f690
        /*4538*/ 	.word	0x0000000c
        /*453c*/ 	.word	0x00000088
        /*4540*/ 	.short	0x010a
        /*4542*/ 	.byte	0x3f
	.zero		1


	//   ....[64]....
        /*4544*/ 	.word	0x0001f760
        /*4548*/ 	.word	0x00000007
        /*454c*/ 	.word	0x00000000
        /*4550*/ 	.short	0x010a
        /*4552*/ 	.byte	0x3f
	.zero		1


	//   ....[65]....
        /*4554*/ 	.word	0x0001f7b0
        /*4558*/ 	.word	0x00000008
        /*455c*/ 	.word	0x00000000
        /*4560*/ 	.short	0x010a
        /*4562*/ 	.byte	0x3f
	.zero		1


	//   ....[66]....
        /*4564*/ 	.word	0x0001f800
        /*4568*/ 	.word	0x00000009
        /*456c*/ 	.word	0x00000000
        /*4570*/ 	.short	0x010a
        /*4572*/ 	.byte	0x3f
	.zero		1


	//   ....[67]....
        /*4574*/ 	.word	0x0001f850
        /*4578*/ 	.word	0x00000008
        /*457c*/ 	.word	0x00000000
        /*4580*/ 	.short	0x010a
        /*4582*/ 	.byte	0x3f
	.zero		1


	//   ....[68]....
        /*4584*/ 	.word	0x0001f8a0
        /*4588*/ 	.word	0x00000009
        /*458c*/ 	.word	0x00000000
        /*4590*/ 	.short	0x010a
        /*4592*/ 	.byte	0x3f
	.zero		1


	//   ....[69]....
        /*4594*/ 	.word	0x0001f8f0
        /*4598*/ 	.word	0x00000008
        /*459c*/ 	.word	0x00000000
        /*45a0*/ 	.short	0x010a
        /*45a2*/ 	.byte	0x3f
	.zero		1


	//   ....[70]....
        /*45a4*/ 	.word	0x0001f940
        /*45a8*/ 	.word	0x00000009
        /*45ac*/ 	.word	0x00000000
        /*45b0*/ 	.short	0x010a
        /*45b2*/ 	.byte	0x3f
	.zero		1


	//   ....[71]....
        /*45b4*/ 	.word	0x0001f990
        /*45b8*/ 	.word	0x00000008
        /*45bc*/ 	.word	0x00000000
        /*45c0*/ 	.short	0x010a
        /*45c2*/ 	.byte	0x3f
	.zero		1


	//   ....[72]....
        /*45c4*/ 	.word	0x0001f9e0
        /*45c8*/ 	.word	0x00000009
        /*45cc*/ 	.word	0x00000000
        /*45d0*/ 	.short	0x010a
        /*45d2*/ 	.byte	0x3f
	.zero		1


	//   ....[73]....
        /*45d4*/ 	.word	0x0001fa30
        /*45d8*/ 	.word	0x00000008
        /*45dc*/ 	.word	0x00000000
        /*45e0*/ 	.short	0x010a
        /*45e2*/ 	.byte	0x3f
	.zero		1


	//   ....[74]....
        /*45e4*/ 	.word	0x0001fa80
        /*45e8*/ 	.word	0x00000009
        /*45ec*/ 	.word	0x00000000
        /*45f0*/ 	.short	0x010a
        /*45f2*/ 	.byte	0x3f
	.zero		1


	//   ....[75]....
        /*45f4*/ 	.word	0x0001fad0
        /*45f8*/ 	.word	0x00000008
        /*45fc*/ 	.word	0x00000000
        /*4600*/ 	.short	0x010a
        /*4602*/ 	.byte	0x3f
	.zero		1


	//   ....[76]....
        /*4604*/ 	.word	0x0001fb20
        /*4608*/ 	.word	0x00000009
        /*460c*/ 	.word	0x00000000
        /*4610*/ 	.short	0x010a
        /*4612*/ 	.byte	0x3f
	.zero		1


	//   ....[77]....
        /*4614*/ 	.word	0x0001fb70
        /*4618*/ 	.word	0x00000008
        /*461c*/ 	.word	0x00000000
        /*4620*/ 	.short	0x010a
        /*4622*/ 	.byte	0x3f
	.zero		1


	//   ....[78]....
        /*4624*/ 	.word	0x0001fbc0
        /*4628*/ 	.word	0x00000009
        /*462c*/ 	.word	0x00000000
        /*4630*/ 	.short	0x010a
        /*4632*/ 	.byte	0x3f
	.zero		1


	//   ....[79]....
        /*4634*/ 	.word	0x0001fc10
        /*4638*/ 	.word	0x00000006
        /*463c*/ 	.word	0x00000000
        /*4640*/ 	.short	0x010a
        /*4642*/ 	.byte	0x3f
	.zero		1


	//----- nvinfo : EIATTR_NUM_MBARRIERS
	.align		4
.L_30:
        /*4644*/ 	.byte	0x03, 0x38
        /*4646*/ 	.short	0x0024


	//----- nvinfo : EIATTR_EXIT_INSTR_OFFSETS
	.align		4
        /*4648*/ 	.byte	0x04, 0x1c
        /*464a*/ 	.short	(.L_32 - .L_31)


	//   ....[0]....
.L_31:
        /*464c*/ 	.word	0x00000ba0


	//   ....[1]....
        /*4650*/ 	.word	0x00001440


	//   ....[2]....
        /*4654*/ 	.word	0x0001d7a0


	//   ....[3]....
        /*4658*/ 	.word	0x0001dd40


	//   ....[4]....
        /*465c*/ 	.word	0x0001f520


	//----- nvinfo : EIATTR_MAX_THREADS
	.align		4
.L_32:
        /*4660*/ 	.byte	0x04, 0x05
        /*4662*/ 	.short	(.L_34 - .L_33)
.L_33:
        /*4664*/ 	.word	0x00000180
        /*4668*/ 	.word	0x00000001
        /*466c*/ 	.word	0x00000001


	//----- nvinfo : EIATTR_CRS_STACK_SIZE
	.align		4
.L_34:
        /*4670*/ 	.byte	0x04, 0x1e
        /*4672*/ 	.short	(.L_36 - .L_35)
.L_35:
        /*4674*/ 	.word	0x00000000


	//----- nvinfo : EIATTR_CBANK_PARAM_SIZE
	.align		4
.L_36:
        /*4678*/ 	.byte	0x03, 0x19
        /*467a*/ 	.short	0x0470


	//----- nvinfo : EIATTR_PARAM_CBANK
	.align		4
        /*467c*/ 	.byte	0x04, 0x0a
        /*467e*/ 	.short	(.L_38 - .L_37)
	.align		4
.L_37:
        /*4680*/ 	.word	index@(.nv.constant0._ZN7cutlass13device_kernelINS_4gemm6kernel13GemmUniversalIN4cute5tupleIJiiiiEEENS1_10collective13CollectiveMmaINS1_37MainloopSm90TmaGmmaWarpSpecializedFP8ILi17ENS5_IJNS4_1CILi2EEENSA_ILi1EEESC_EEENS1_35KernelTmaWarpSpecializedCooperativeEEENS5_IJNSA_ILi192EEENSA_ILi224EEENSA_ILi32EEEEEENS_12float_e4m3_tENS5_IJlSC_lEEESK_SL_NS4_8TiledMMAINS4_8MMA_AtomIJNS4_4SM904GMMA30MMA_64x32x32_F32E4M3E4M3_SS_TNILNSP_7ScaleInE1ELSR_1EEEEEENS4_6LayoutISD_NS5_IJSC_NSA_ILi0EEESV_EEEEENS5_IJNS4_10UnderscoreESY_SY_EEEEENS4_13SM90_TMA_LOADENS4_14ComposedLayoutINS4_7SwizzleILi1ELi4ELi3EEENS4_18smem_ptr_flag_bitsILi8EEENSU_INS5_IJNSA_ILi8EEESI_EEENS5_IJSI_SC_EEEEEEEvNS4_8identityENS4_23SM90_TMA_LOAD_MULTICASTES1B_vS1C_EENS_8epilogue10collective6detail29Sm90TmaWarpSpecializedAdapterINS1G_15DefaultEpilogueISK_SL_SL_NS1F_6thread17LinearCombinationISK_Li1EffLNS1K_9ScaleType4KindE0ELNS_15FloatRoundStyleE2ESK_EENS1_15EpilogueDefaultEEEEEvvEEEEvNT_6ParamsE)
        /*4684*/ 	.short	0x0210
        /*4686*/ 	.short	0x0470


	//----- nvinfo : EIATTR_SW_WAR
	.align		4
.L_38:
        /*4688*/ 	.byte	0x04, 0x36
        /*468a*/ 	.short	(.L_40 - .L_39)
.L_39:
        /*468c*/ 	.word	0x00000008
.L_40:


//--------------------- .nv.callgraph             --------------------------
	.section	.nv.callgraph,"",@"SHT_CUDA_CALLGRAPH"
	.align	4
	.sectionentsize	8
	.align		4
        /*0000*/ 	.word	0x00000000
	.align		4
        /*0004*/ 	.word	0xffffffff
	.align		4
        /*0008*/ 	.word	0x00000000
	.align		4
        /*000c*/ 	.word	0xfffffffe
	.align		4
        /*0010*/ 	.word	0x00000000
	.align		4
        /*0014*/ 	.word	0xfffffffd
	.align		4
        /*0018*/ 	.word	0x00000000
	.align		4
        /*001c*/ 	.word	0xfffffffc


//--------------------- .nv.constant4             --------------------------
	.section	.nv.constant4,"a",@progbits
	.align	8
	.align		8
.nv.constant4:
        /*0000*/ 	.dword	_ZN39_INTERNAL_8f1fb0b8_4_k_cu_78f5a797_39614cuda3std3__45__cpo5beginE
	.align		8
        /*0008*/ 	.dword	_ZN39_INTERNAL_8f1fb0b8_4_k_cu_78f5a797_39614cuda3std3__45__cpo3endE
	.align		8
        /*0010*/ 	.dword	_ZN39_INTERNAL_8f1fb0b8_4_k_cu_78f5a797_39614cuda3std3__45__cpo6cbeginE
	.align		8
        /*0018*/ 	.dword	_ZN39_INTERNAL_8f1fb0b8_4_k_cu_78f5a797_39614cuda3std3__45__cpo4cendE
	.align		8
        /*0020*/ 	.dword	_ZN39_INTERNAL_8f1fb0b8_4_k_cu_78f5a797_39614cuda3std3__441_GLOBAL__N__8f1fb0b8_4_k_cu_78f5a797_39616ignoreE
	.align		8
        /*0028*/ 	.dword	_ZN39_INTERNAL_8f1fb0b8_4_k_cu_78f5a797_39614cuda3std3__419piecewise_constructE
	.align		8
        /*0030*/ 	.dword	_ZN39_INTERNAL_8f1fb0b8_4_k_cu_78f5a797_39614cuda3std3__48in_placeE
	.align		8
        /*0038*/ 	.dword	_ZN39_INTERNAL_8f1fb0b8_4_k_cu_78f5a797_39614cuda3std6ranges3__45__cpo4swapE
	.align		8
        /*0040*/ 	.dword	_ZN39_INTERNAL_8f1fb0b8_4_k_cu_78f5a797_39614cuda3std6ranges3__45__cpo9iter_moveE
	.align		8
        /*0048*/ 	.dword	_ZN39_INTERNAL_8f1fb0b8_4_k_cu_78f5a797_39614cute7productE
	.align		8
        /*0050*/ 	.dword	_ZN39_INTERNAL_8f1fb0b8_4_k_cu_78f5a797_39614cute1_E


//--------------------- .text._ZN7cutlass13device_kernelINS_4gemm6kernel13GemmUniversalIN4cute5tupleIJiiiiEEENS1_10collective13CollectiveMmaINS1_37MainloopSm90TmaGmmaWarpSpecializedFP8ILi17ENS5_IJNS4_1CILi2EEENSA_ILi1EEESC_EEENS1_35KernelTmaWarpSpecializedCooperativeEEENS5_IJNSA_ILi192EEENSA_ILi224EEENSA_ILi32EEEEEENS_12float_e4m3_tENS5_IJlSC_lEEESK_SL_NS4_8TiledMMAINS4_8MMA_AtomIJNS4_4SM904GMMA30MMA_64x32x32_F32E4M3E4M3_SS_TNILNSP_7ScaleInE1ELSR_1EEEEEENS4_6LayoutISD_NS5_IJSC_NSA_ILi0EEESV_EEEEENS5_IJNS4_10UnderscoreESY_SY_EEEEENS4_13SM90_TMA_LOADENS4_14ComposedLayoutINS4_7SwizzleILi1ELi4ELi3EEENS4_18smem_ptr_flag_bitsILi8EEENSU_INS5_IJNSA_ILi8EEESI_EEENS5_IJSI_SC_EEEEEEEvNS4_8identityENS4_23SM90_TMA_LOAD_MULTICASTES1B_vS1C_EENS_8epilogue10collective6detail29Sm90TmaWarpSpecializedAdapterINS1G_15DefaultEpilogueISK_SL_SL_NS1F_6thread17LinearCombinationISK_Li1EffLNS1K_9ScaleType4KindE0ELNS_15FloatRoundStyleE2ESK_EENS1_15EpilogueDefaultEEEEEvvEEEEvNT_6ParamsE --------------------------
	.section	.text._ZN7cutlass13device_kernelINS_4gemm6kernel13GemmUniversalIN4cute5tupleIJiiiiEEENS1_10collective13CollectiveMmaINS1_37MainloopSm90TmaGmmaWarpSpecializedFP8ILi17ENS5_IJNS4_1CILi2EEENSA_ILi1EEESC_EEENS1_35KernelTmaWarpSpecializedCooperativeEEENS5_IJNSA_ILi192EEENSA_ILi224EEENSA_ILi32EEEEEENS_12float_e4m3_tENS5_IJlSC_lEEESK_SL_NS4_8TiledMMAINS4_8MMA_AtomIJNS4_4SM904GMMA30MMA_64x32x32_F32E4M3E4M3_SS_TNILNSP_7ScaleInE1ELSR_1EEEEEENS4_6LayoutISD_NS5_IJSC_NSA_ILi0EEESV_EEEEENS5_IJNS4_10UnderscoreESY_SY_EEEEENS4_13SM90_TMA_LOADENS4_14ComposedLayoutINS4_7SwizzleILi1ELi4ELi3EEENS4_18smem_ptr_flag_bitsILi8EEENSU_INS5_IJNSA_ILi8EEESI_EEENS5_IJSI_SC_EEEEEEEvNS4_8identityENS4_23SM90_TMA_LOAD_MULTICASTES1B_vS1C_EENS_8epilogue10collective6detail29Sm90TmaWarpSpecializedAdapterINS1G_15DefaultEpilogueISK_SL_SL_NS1F_6thread17LinearCombinationISK_Li1EffLNS1K_9ScaleType4KindE0ELNS_15FloatRoundStyleE2ESK_EENS1_15EpilogueDefaultEEEEEvvEEEEvNT_6ParamsE,"ax",@progbits
	.align	128
.text._ZN7cutlass13device_kernelINS_4gemm6kernel13GemmUniversalIN4cute5tupleIJiiiiEEENS1_10collective13CollectiveMmaINS1_37MainloopSm90TmaGmmaWarpSpecializedFP8ILi17ENS5_IJNS4_1CILi2EEENSA_ILi1EEESC_EEENS1_35KernelTmaWarpSpecializedCooperativeEEENS5_IJNSA_ILi192EEENSA_ILi224EEENSA_ILi32EEEEEENS_12float_e4m3_tENS5_IJlSC_lEEESK_SL_NS4_8TiledMMAINS4_8MMA_AtomIJNS4_4SM904GMMA30MMA_64x32x32_F32E4M3E4M3_SS_TNILNSP_7ScaleInE1ELSR_1EEEEEENS4_6LayoutISD_NS5_IJSC_NSA_ILi0EEESV_EEEEENS5_IJNS4_10UnderscoreESY_SY_EEEEENS4_13SM90_TMA_LOADENS4_14ComposedLayoutINS4_7SwizzleILi1ELi4ELi3EEENS4_18smem_ptr_flag_bitsILi8EEENSU_INS5_IJNSA_ILi8EEESI_EEENS5_IJSI_SC_EEEEEEEvNS4_8identityENS4_23SM90_TMA_LOAD_MULTICASTES1B_vS1C_EENS_8epilogue10collective6detail29Sm90TmaWarpSpecializedAdapterINS1G_15DefaultEpilogueISK_SL_SL_NS1F_6thread17LinearCombinationISK_Li1EffLNS1K_9ScaleType4KindE0ELNS_15FloatRoundStyleE2ESK_EENS1_15EpilogueDefaultEEEEEvvEEEEvNT_6ParamsE:
        .type           _ZN7cutlass13device_kernelINS_4gemm6kernel13GemmUniversalIN4cute5tupleIJiiiiEEENS1_10collective13CollectiveMmaINS1_37MainloopSm90TmaGmmaWarpSpecializedFP8ILi17ENS5_IJNS4_1CILi2EEENSA_ILi1EEESC_EEENS1_35KernelTmaWarpSpecializedCooperativeEEENS5_IJNSA_ILi192EEENSA_ILi224EEENSA_ILi32EEEEEENS_12float_e4m3_tENS5_IJlSC_lEEESK_SL_NS4_8TiledMMAINS4_8MMA_AtomIJNS4_4SM904GMMA30MMA_64x32x32_F32E4M3E4M3_SS_TNILNSP_7ScaleInE1ELSR_1EEEEEENS4_6LayoutISD_NS5_IJSC_NSA_ILi0EEESV_EEEEENS5_IJNS4_10UnderscoreESY_SY_EEEEENS4_13SM90_TMA_LOADENS4_14ComposedLayoutINS4_7SwizzleILi1ELi4ELi3EEENS4_18smem_ptr_flag_bitsILi8EEENSU_INS5_IJNSA_ILi8EEESI_EEENS5_IJSI_SC_EEEEEEEvNS4_8identityENS4_23SM90_TMA_LOAD_MULTICASTES1B_vS1C_EENS_8epilogue10collective6detail29Sm90TmaWarpSpecializedAdapterINS1G_15DefaultEpilogueISK_SL_SL_NS1F_6thread17LinearCombinationISK_Li1EffLNS1K_9ScaleType4KindE0ELNS_15FloatRoundStyleE2ESK_EENS1_15EpilogueDefaultEEEEEvvEEEEvNT_6ParamsE,@function
        .size           _ZN7cutlass13device_kernelINS_4gemm6kernel13GemmUniversalIN4cute5tupleIJiiiiEEENS1_10collective13CollectiveMmaINS1_37MainloopSm90TmaGmmaWarpSpecializedFP8ILi17ENS5_IJNS4_1CILi2EEENSA_ILi1EEESC_EEENS1_35KernelTmaWarpSpecializedCooperativeEEENS5_IJNSA_ILi192EEENSA_ILi224EEENSA_ILi32EEEEEENS_12float_e4m3_tENS5_IJlSC_lEEESK_SL_NS4_8TiledMMAINS4_8MMA_AtomIJNS4_4SM904GMMA30MMA_64x32x32_F32E4M3E4M3_SS_TNILNSP_7ScaleInE1ELSR_1EEEEEENS4_6LayoutISD_NS5_IJSC_NSA_ILi0EEESV_EEEEENS5_IJNS4_10UnderscoreESY_SY_EEEEENS4_13SM90_TMA_LOADENS4_14ComposedLayoutINS4_7SwizzleILi1ELi4ELi3EEENS4_18smem_ptr_flag_bitsILi8EEENSU_INS5_IJNSA_ILi8EEESI_EEENS5_IJSI_SC_EEEEEEEvNS4_8identityENS4_23SM90_TMA_LOAD_MULTICASTES1B_vS1C_EENS_8epilogue10collective6detail29Sm90TmaWarpSpecializedAdapterINS1G_15DefaultEpilogueISK_SL_SL_NS1F_6thread17LinearCombinationISK_Li1EffLNS1K_9ScaleType4KindE0ELNS_15FloatRoundStyleE2ESK_EENS1_15EpilogueDefaultEEEEEvvEEEEvNT_6ParamsE,(.L_x_553 - _ZN7cutlass13device_kernelINS_4gemm6kernel13GemmUniversalIN4cute5tupleIJiiiiEEENS1_10collective13CollectiveMmaINS1_37MainloopSm90TmaGmmaWarpSpecializedFP8ILi17ENS5_IJNS4_1CILi2EEENSA_ILi1EEESC_EEENS1_35KernelTmaWarpSpecializedCooperativeEEENS5_IJNSA_ILi192EEENSA_ILi224EEENSA_ILi32EEEEEENS_12float_e4m3_tENS5_IJlSC_lEEESK_SL_NS4_8TiledMMAINS4_8MMA_AtomIJNS4_4SM904GMMA30MMA_64x32x32_F32E4M3E4M3_SS_TNILNSP_7ScaleInE1ELSR_1EEEEEENS4_6LayoutISD_NS5_IJSC_NSA_ILi0EEESV_EEEEENS5_IJNS4_10UnderscoreESY_SY_EEEEENS4_13SM90_TMA_LOADENS4_14ComposedLayoutINS4_7SwizzleILi1ELi4ELi3EEENS4_18smem_ptr_flag_bitsILi8EEENSU_INS5_IJNSA_ILi8EEESI_EEENS5_IJSI_SC_EEEEEEEvNS4_8identityENS4_23SM90_TMA_LOAD_MULTICASTES1B_vS1C_EENS_8epilogue10collective6detail29Sm90TmaWarpSpecializedAdapterINS1G_15DefaultEpilogueISK_SL_SL_NS1F_6thread17LinearCombinationISK_Li1EffLNS1K_9ScaleType4KindE0ELNS_15FloatRoundStyleE2ESK_EENS1_15EpilogueDefaultEEEEEvvEEEEvNT_6ParamsE)
        .other          _ZN7cutlass13device_kernelINS_4gemm6kernel13GemmUniversalIN4cute5tupleIJiiiiEEENS1_10collective13CollectiveMmaINS1_37MainloopSm90TmaGmmaWarpSpecializedFP8ILi17ENS5_IJNS4_1CILi2EEENSA_ILi1EEESC_EEENS1_35KernelTmaWarpSpecializedCooperativeEEENS5_IJNSA_ILi192EEENSA_ILi224EEENSA_ILi32EEEEEENS_12float_e4m3_tENS5_IJlSC_lEEESK_SL_NS4_8TiledMMAINS4_8MMA_AtomIJNS4_4SM904GMMA30MMA_64x32x32_F32E4M3E4M3_SS_TNILNSP_7ScaleInE1ELSR_1EEEEEENS4_6LayoutISD_NS5_IJSC_NSA_ILi0EEESV_EEEEENS5_IJNS4_10UnderscoreESY_SY_EEEEENS4_13SM90_TMA_LOADENS4_14ComposedLayoutINS4_7SwizzleILi1ELi4ELi3EEENS4_18smem_ptr_flag_bitsILi8EEENSU_INS5_IJNSA_ILi8EEESI_EEENS5_IJSI_SC_EEEEEEEvNS4_8identityENS4_23SM90_TMA_LOAD_MULTICASTES1B_vS1C_EENS_8epilogue10collective6detail29Sm90TmaWarpSpecializedAdapterINS1G_15DefaultEpilogueISK_SL_SL_NS1F_6thread17LinearCombinationISK_Li1EffLNS1K_9ScaleType4KindE0ELNS_15FloatRoundStyleE2ESK_EENS1_15EpilogueDefaultEEEEEvvEEEEvNT_6ParamsE,@"STO_CUDA_ENTRY STV_DEFAULT"
_ZN7cutlass13device_kernelINS_4gemm6kernel13GemmUniversalIN4cute5tupleIJiiiiEEENS1_10collective13CollectiveMmaINS1_37MainloopSm90TmaGmmaWarpSpecializedFP8ILi17ENS5_IJNS4_1CILi2EEENSA_ILi1EEESC_EEENS1_35KernelTmaWarpSpecializedCooperativeEEENS5_IJNSA_ILi192EEENSA_ILi224EEENSA_ILi32EEEEEENS_12float_e4m3_tENS5_IJlSC_lEEESK_SL_NS4_8TiledMMAINS4_8MMA_AtomIJNS4_4SM904GMMA30MMA_64x32x32_F32E4M3E4M3_SS_TNILNSP_7ScaleInE1ELSR_1EEEEEENS4_6LayoutISD_NS5_IJSC_NSA_ILi0EEESV_EEEEENS5_IJNS4_10UnderscoreESY_SY_EEEEENS4_13SM90_TMA_LOADENS4_14ComposedLayoutINS4_7SwizzleILi1ELi4ELi3EEENS4_18smem_ptr_flag_bitsILi8EEENSU_INS5_IJNSA_ILi8EEESI_EEENS5_IJSI_SC_EEEEEEEvNS4_8identityENS4_23SM90_TMA_LOAD_MULTICASTES1B_vS1C_EENS_8epilogue10collective6detail29Sm90TmaWarpSpecializedAdapterINS1G_15DefaultEpilogueISK_SL_SL_NS1F_6thread17LinearCombinationISK_Li1EffLNS1K_9ScaleType4KindE0ELNS_15FloatRoundStyleE2ESK_EENS1_15EpilogueDefaultEEEEEvvEEEEvNT_6ParamsE:
[----:B------:R-:W0:Y:S02]  /*0000*/  LDC R1, c[0x0][0x28] ;  /* 0x00000a00ff017b82 */ /* 0x000e240000000800 */
[----:B0-----:R-:W-:Y:S01]  /*0010*/  VIADD R1, R1, 0xfffffbe0 ;  /* 0xfffffbe001017836 */ /* 0x001fe20000000000 */
[----:B------:R-:W0:Y:S01]  /*0020*/  S2R R4, SR_TID.X ;  /* 0x0000000000047919 */ /* 0x000e220000002100 */
[----:B------:R-:W-:Y:S01]  /*0030*/  ELECT P0, URZ, PT ;  /* 0x00000000003f782f */ /* 0x000fe20003800000 */
[----:B------:R-:W-:Y:S01]  /*0040*/  BSSY B0, `(.L_x_0) ;  /* 0x0000015000007945 */ /* 0x000fe20003800000 */
[--C-:B0-----:R-:W-:Y:S02]  /*0050*/  SHF.R.U32.HI R0, RZ, 0x5, R4.reuse ;  /* 0x00000005ff007819 */ /* 0x101fe40000011604 */
[----:B------:R-:W-:-:S03]  /*0060*/  SHF.R.U32.HI R2, RZ, 0x7, R4 ;  /* 0x00000007ff027819 */ /* 0x000fc60000011604 */
[----:B------:R-:W0:Y:S04]  /*0070*/  SHFL.IDX PT, R3, R0, RZ, 0x1f ;  /* 0x00001fff00037589 */ /* 0x000e2800000e0000 */
[----:B------:R-:W1:Y:S01]  /*0080*/  SHFL.IDX PT, R2, R2, RZ, 0x1f ;  /* 0x00001fff02027589 */ /* 0x000e6200000e0000 */
[----:B0-----:R-:W-:Y:S02]  /*0090*/  R2UR UR4, R3 ;  /* 0x00000000030472ca */ /* 0x001fe400000e0000 */
[----:B-1----:R-:W-:-:S11]  /*00a0*/  R2UR UR8, R2 ;  /* 0x00000000020872ca */ /* 0x002fd600000e0000 */
[----:B------:R-:W-:Y:S02]  /*00b0*/  USHF.R.S32.HI UR5, URZ, 0x1f, UR4 ;  /* 0x0000001f3f057899 */ /* 0x000fe40008011404 */
[----:B------:R-:W-:Y:S02]  /*00c0*/  ISETP.NE.OR P0, PT, RZ, UR4, !P0 ;  /* 0x00000004ff007c0c */ /* 0x000fe4000c705670 */
[----:B------:R-:W-:-:S04]  /*00d0*/  ULEA.HI UR5, UR5, UR4, URZ, 0x2 ;  /* 0x0000000405057291 */ /* 0x000fc8000f8f103f */
[----:B------:R-:W-:-:S04]  /*00e0*/  ULOP3.LUT UR5, UR5, 0xfffffffc, URZ, 0xc0, !UPT ;  /* 0xfffffffc05057892 */ /* 0x000fc8000f8ec03f */
[----:B------:R-:W-:-:S03]  /*00f0*/  UIADD3 UR6, UR4, -UR5, URZ ;  /* 0x8000000504067290 */ /* 0x000fc6000fffe03f */
[----:B------:R-:W-:Y:S09]  /*0100*/  @P0 BRA `(.L_x_1) ;  /* 0x0000000000200947 */ /* 0x000ff20003800000 */
[----:B------:R-:W-:Y:S02]  /*0110*/  ULDC.64 UR4, c[0x0][0x198] ;  /* 0x0000660000047ab9 */ /* 0x000fe40000000a00 */
[----:B------:R-:W-:Y:S02]  /*0120*/  UIADD3 UR10, UP0, UR4, 0xf0, URZ ;  /* 0x000000f0040a7890 */ /* 0x000fe4000ff1e03f */
[----:B------:R-:W-:Y:S02]  /*0130*/  UIADD3 UR4, UP1, UR4, 0x1f0, URZ ;  /* 0x000001f004047890 */ /* 0x000fe4000ff3e03f */
[----:B------:R-:W-:Y:S02]  /*0140*/  UIADD3.X UR11, URZ, UR5, URZ, UP0, !UPT ;  /* 0x000000053f0b7290 */ /* 0x000fe400087fe43f */
[----:B------:R-:W-:-:S07]  /*0150*/  UIADD3.X UR5, URZ, UR5, URZ, UP1, !UPT ;  /* 0x000000053f057290 */ /* 0x000fce0008ffe43f */
[----:B------:R0:W-:Y:S02]  /*0160*/  UTMACCTL.PF [UR10] ;  /* 0x000000000a0079b9 */ /* 0x0001e40008040000 */
[----:B------:R0:W-:Y:S02]  /*0170*/  UTMACCTL.PF [UR4] ;  /* 0x00000000040079b9 */ /* 0x0001e40008040000 */
[----:B0-----:R-:W-:Y:S01]  /*0180*/  NOP ;  /* 0x0000000000007918 */ /* 0x001fe20000000000 */
.L_x_1:
[----:B------:R-:W-:Y:S05]  /*0190*/  BSYNC B0 ;  /* 0x0000000000007941 */ /* 0x000fea0003800000 */
.L_x_0:
[----:B------:R-:W0:Y:S01]  /*01a0*/  SHFL.IDX PT, R3, R0, RZ, 0x1f ;  /* 0x00001fff00037589 */ /* 0x000e2200000e0000 */
[----:B------:R-:W-:Y:S01]  /*01b0*/  UISETP.NE.AND UP0, UPT, UR6, 0x3, UPT ;  /* 0x000000030600788c */ /* 0x000fe2000bf05270 */
[----:B------:R-:W-:Y:S01]  /*01c0*/  ISETP.NE.AND P1, PT, RZ, UR8, PT ;  /* 0x00000008ff007c0c */ /* 0x000fe2000bf25270 */
[----:B------:R-:W-:Y:S02]  /*01d0*/  UIADD3 UR11, UR8, -0x1, URZ ;  /* 0xffffffff080b7890 */ /* 0x000fe4000fffe03f */
[----:B------:R-:W-:Y:S02]  /*01e0*/  UISETP.EQ.OR UP0, UPT, UR6, URZ, !UP0 ;  /* 0x0000003f0600728c */ /* 0x000fe4000c702670 */
[----:B------:R-:W-:Y:S02]  /*01f0*/  UISETP.GE.U32.AND UP1, UPT, UR11, 0x2, UPT ;  /* 0x000000020b00788c */ /* 0x000fe4000bf26070 */
[----:B------:R-:W-:-:S04]  /*0200*/  UISETP.EQ.AND UP0, UPT, UR8, URZ, UP0 ;  /* 0x0000003f0800728c */ /* 0x000fc80008702270 */
[----:B------:R-:W-:-:S04]  /*0210*/  USEL UR7, URZ, 0x1, !UP0 ;  /* 0x000000013f077887 */ /* 0x000fc8000c000000 */
[----:B------:R-:W-:Y:S01]  /*0220*/  USEL UR7, UR7, 0x2, UP1 ;  /* 0x0000000207077887 */ /* 0x000fe20008800000 */
[----:B0-----:R-:W-:-:S13]  /*0230*/  ISETP.NE.AND P0, PT, R3, RZ, PT ;  /* 0x000000ff0300720c */ /* 0x001fda0003f05270 */
[----:B------:R-:W-:Y:S05]  /*0240*/  @P0 BRA `(.L_x_2) ;  /* 0x0000000000cc0947 */ /* 0x000fea0003800000 */
[----:B------:R-:W-:Y:S01]  /*0250*/  ELECT P0, URZ, PT ;  /* 0x00000000003f782f */ /* 0x000fe20003800000 */
[----:B------:R-:W-:-:S12]  /*0260*/  BSSY B0, `(.L_x_2) ;  /* 0x0000031000007945 */ /* 0x000fd80003800000 */
[----:B------:R-:W-:Y:S05]  /*0270*/  @!P0 BRA `(.L_x_3) ;  /* 0x0000000000bc8947 */ /* 0x000fea0003800000 */
[----:B------:R-:W0:Y:S01]  /*0280*/  S2UR UR10, SR_CgaCtaId ;  /* 0x00000000000a79c3 */ /* 0x000e220000008800 */
[----:B------:R-:W-:Y:S01]  /*0290*/  UMOV UR4, 0x400 ;  /* 0x0000040000047882 */ /* 0x000fe20000000000 */
[----:B------:R-:W-:Y:S01]  /*02a0*/  UMOV UR5, 0x1 ;  /* 0x0000000100057882 */ /* 0x000fe20000000000 */
[----:B------:R-:W-:Y:S02]  /*02b0*/  UMOV UR8, 0x4 ;  /* 0x0000000400087882 */ /* 0x000fe40000000000 */
[----:B------:R-:W-:-:S04]  /*02c0*/  UIADD3 UR8, -UR8, 0x100000, URZ ;  /* 0x0010000008087890 */ /* 0x000fc8000fffe13f */
[----:B------:R-:W-:Y:S02]  /*02d0*/  USHF.L.U32 UR9, UR8, 0xb, URZ ;  /* 0x0000000b08097899 */ /* 0x000fe4000800063f */
[----:B------:R-:W-:Y:S02]  /*02e0*/  USHF.L.U32 UR8, UR8, 0x1, URZ ;  /* 0x0000000108087899 */ /* 0x000fe4000800063f */
[----:B0-----:R-:W-:Y:S02]  /*02f0*/  ULEA UR10, UR10, UR4, 0x18 ;  /* 0x000000040a0a7291 */ /* 0x001fe4000f8ec03f */
[----:B------:R-:W-:-:S04]  /*0300*/  UIADD3 UR4, -UR5, 0x100000, URZ ;  /* 0x0010000005047890 */ /* 0x000fc8000fffe13f */
[----:B------:R-:W-:Y:S02]  /*0310*/  USHF.L.U32 UR5, UR4, 0xb, URZ ;  /* 0x0000000b04057899 */ /* 0x000fe4000800063f */
[----:B------:R-:W-:Y:S01]  /*0320*/  USHF.L.U32 UR4, UR4, 0x1, URZ ;  /* 0x0000000104047899 */ /* 0x000fe2000800063f */
[----:B------:R-:W0:Y:S11]  /*0330*/  FENCE.VIEW.ASYNC.S ;  /* 0x00000000000073c6 */ /* 0x000e360000000000 */
[----:B0-----:R0:W1:Y:S01]  /*0340*/  SYNCS.EXCH.64 URZ, [UR10], UR4 ;  /* 0x000000040a3f75b2 */ /* 0x0010620008000100 */
[----:B------:R0:W2:Y:S01]  /*0350*/  SYNCS.EXCH.64 URZ, [UR10+0x88], UR8 ;  /* 0x000088080a3f75b2 */ /* 0x0000a20008000100 */
[----:B------:R0:W3:Y:S01]  /*0360*/  SYNCS.EXCH.64 URZ, [UR10+0x8], UR4 ;  /* 0x000008040a3f75b2 */ /* 0x0000e20008000100 */
[----:B------:R0:W4:Y:S01]  /*0370*/  SYNCS.EXCH.64 URZ, [UR10+0x90], UR8 ;  /* 0x000090080a3f75b2 */ /* 0x0001220008000100 */
[----:B------:R0:W0:Y:S01]  /*0380*/  SYNCS.EXCH.64 URZ, [UR10+0x10], UR4 ;  /* 0x000010040a3f75b2 */ /* 0x0000220008000100 */
        /* <DEDUP_REMOVED lines=29> */
[----:B-1234-:R-:W-:Y:S01]  /*0560*/  NOP ;  /* 0x0000000000007918 */ /* 0x01efe20000000000 */
.L_x_3:
[----:B0-----:R-:W-:Y:S05]  /*0570*/  BSYNC B0 ;  /* 0x0000000000007941 */ /* 0x001fea0003800000 */
.L_x_2:
[----:B------:R-:W-:Y:S01]  /*0580*/  SHF.R.S32.HI R2, RZ, 0x1f, R4 ;  /* 0x0000001fff027819 */ /* 0x000fe20000011404 */
[----:B------:R-:W0:Y:S01]  /*0590*/  SHFL.IDX PT, R0, R0, RZ, 0x1f ;  /* 0x00001fff00007589 */ /* 0x000e2200000e0000 */
[----:B------:R-:W1:Y:S01]  /*05a0*/  S2UR UR10, SR_CTAID.X ;  /* 0x00000000000a79c3 */ /* 0x000e620000002500 */
[----:B------:R-:W-:Y:S02]  /*05b0*/  ELECT P0, URZ, PT ;  /* 0x00000000003f782f */ /* 0x000fe40003800000 */
[----:B------:R-:W-:Y:S01]  /*05c0*/  LEA.HI R2, R2, R4, RZ, 0x7 ;  /* 0x0000000402027211 */ /* 0x000fe200078f38ff */
[----:B------:R-:W-:Y:S01]  /*05d0*/  ULDC UR4, c[0x0][0x150] ;  /* 0x0000540000047ab9 */ /* 0x000fe20000000800 */
[----:B------:R-:W-:Y:S01]  /*05e0*/  SHF.R.S32.HI R6, RZ, 0x1f, R3 ;  /* 0x0000001fff067819 */ /* 0x000fe20000011403 */
[----:B------:R-:W-:Y:S01]  /*05f0*/  NOP ;  /* 0x0000000000007918 */ /* 0x000fe20000000000 */
[----:B------:R-:W-:Y:S01]  /*0600*/  LOP3.LUT R2, R2, 0xffffff80, RZ, 0xc0, !PT ;  /* 0xffffff8002027812 */ /* 0x000fe200078ec0ff */
[----:B------:R-:W-:Y:S01]  /*0610*/  NOP ;  /* 0x0000000000007918 */ /* 0x000fe20000000000 */
[----:B------:R-:W-:Y:S01]  /*0620*/  LEA.HI R6, R6, R3, RZ, 0x2 ;  /* 0x0000000306067211 */ /* 0x000fe200078f10ff */
[----:B------:R-:W2:Y:S02]  /*0630*/  LDC R8, c[0x0][0x144] ;  /* 0x00005100ff087b82 */ /* 0x000ea40000000800 */
[----:B------:R-:W-:Y:S01]  /*0640*/  IMAD.IADD R4, R4, 0x1, -R2 ;  /* 0x0000000104047824 */ /* 0x000fe200078e0a02 */
[----:B------:R-:W-:Y:S01]  /*0650*/  LOP3.LUT R6, R6, 0x3ffffffc, RZ, 0xc0, !PT ;  /* 0x3ffffffc06067812 */ /* 0x000fe200078ec0ff */
[----:B------:R-:W3:Y:S03]  /*0660*/  S2R R2, SR_CTAID.Y ;  /* 0x0000000000027919 */ /* 0x000ee60000002600 */
[----:B------:R-:W-:Y:S01]  /*0670*/  SHF.R.S32.HI R5, RZ, 0x1f, R4 ;  /* 0x0000001fff057819 */ /* 0x000fe20000011404 */
[----:B------:R-:W-:Y:S01]  /*0680*/  IMAD.IADD R6, R3, 0x1, -R6 ;  /* 0x0000000103067824 */ /* 0x000fe200078e0a06 */
[----:B------:R-:W4:Y:S02]  /*0690*/  LDC R13, c[0x0][0x148] ;  /* 0x00005200ff0d7b82 */ /* 0x000f240000000800 */
[----:B------:R-:W-:-:S02]  /*06a0*/  LEA.HI R5, R5, R4, RZ, 0x3 ;  /* 0x0000000405057211 */ /* 0x000fc400078f18ff */
[----:B0-----:R-:W-:Y:S02]  /*06b0*/  ISETP.NE.OR P0, PT, R0, RZ, !P0 ;  /* 0x000000ff0000720c */ /* 0x001fe40004705670 */
[--C-:B------:R-:W-:Y:S02]  /*06c0*/  SHF.R.S32.HI R0, RZ, 0x3, R5.reuse ;  /* 0x00000003ff007819 */ /* 0x100fe40000011405 */
[----:B------:R-:W-:Y:S02]  /*06d0*/  SHF.R.S32.HI R5, RZ, 0x1f, R5 ;  /* 0x0000001fff057819 */ /* 0x000fe40000011405 */
[----:B-1----:R-:W-:Y:S02]  /*06e0*/  I2FP.F32.U32 R7, UR10 ;  /* 0x0000000a00077c45 */ /* 0x002fe40008201000 */
[----:B------:R-:W-:-:S03]  /*06f0*/  LEA.HI R5, R5, R0, RZ, 0x2 ;  /* 0x0000000005057211 */ /* 0x000fc600078f10ff */
[----:B------:R-:W-:Y:S01]  /*0700*/  FMUL R7, R7, UR4 ;  /* 0x0000000407077c20 */ /* 0x000fe20008400000 */
[----:B------:R-:W-:Y:S01]  /*0710*/  LOP3.LUT R5, R5, 0xfffffffc, RZ, 0xc0, !PT ;  /* 0xfffffffc05057812 */ /* 0x000fe200078ec0ff */
[----:B------:R-:W-:Y:S01]  /*0720*/  VOTEU.ALL UP0, P0 ;  /* 0x00000000003f7886 */ /* 0x000fe20000000000 */
[----:B------:R-:W-:Y:S01]  /*0730*/  ULDC UR4, c[0x0][0x154] ;  /* 0x0000550000047ab9 */ /* 0x000fe20000000800 */
[----:B------:R-:W-:Y:S02]  /*0740*/  VOTEU.ALL UP1, P0 ;  /* 0x00000000003f7886 */ /* 0x000fe40000020000 */
[----:B------:R-:W0:Y:S01]  /*0750*/  F2I.U32.TRUNC.NTZ R7, R7 ;  /* 0x0000000700077305 */ /* 0x000e22000020f000 */
[----:B------:R-:W-:Y:S01]  /*0760*/  IMAD.IADD R5, R0, 0x1, -R5 ;  /* 0x0000000100057824 */ /* 0x000fe200078e0a05 */
[----:B------:R-:W1:Y:S01]  /*0770*/  @!UP0 S2UR UR9, SR_CgaCtaId ;  /* 0x00000000000989c3 */ /* 0x000e620000008800 */
[----:B------:R-:W-:Y:S02]  /*0780*/  @!UP0 UMOV UR8, 0x400 ;  /* 0x0000040000088882 */ /* 0x000fe40000000000 */
[----:B------:R-:W-:Y:S01]  /*0790*/  IMAD R5, R6, 0x4, R5 ;  /* 0x0000000406057824 */ /* 0x000fe200078e0205 */
[----:B---3--:R-:W-:-:S04]  /*07a0*/  I2FP.F32.U32 R6, R2 ;  /* 0x0000000200067245 */ /* 0x008fc80000201000 */
[----:B------:R-:W-:Y:S01]  /*07b0*/  LEA.HI R0, R5, R5, RZ, 0x1 ;  /* 0x0000000505007211 */ /* 0x000fe200078f08ff */
[----:B------:R-:W-:Y:S01]  /*07c0*/  FMUL R6, R6, UR4 ;  /* 0x0000000406067c20 */ /* 0x000fe20008400000 */
[----:B------:R-:W-:Y:S02]  /*07d0*/  UMOV UR4, 0x20 ;  /* 0x0000002000047882 */ /* 0x000fe40000000000 */
[----:B------:R-:W-:Y:S01]  /*07e0*/  LOP3.LUT R0, R0, 0xfffffffe, RZ, 0xc0, !PT ;  /* 0xfffffffe00007812 */ /* 0x000fe200078ec0ff */
[----:B0-----:R-:W-:Y:S01]  /*07f0*/  IMAD.MOV R11, RZ, RZ, -R7 ;  /* 0x000000ffff0b7224 */ /* 0x001fe200078e0a07 */
[----:B------:R-:W-:-:S04]  /*0800*/  @!UP0 UIADD3 UR4, -UR4, 0x100000, URZ ;  /* 0x0010000004048890 */ /* 0x000fc8000fffe13f */
[----:B------:R-:W-:Y:S02]  /*0810*/  @!UP0 USHF.L.U32 UR5, UR4, 0xb, URZ ;  /* 0x0000000b04058899 */ /* 0x000fe4000800063f */
[----:B------:R-:W-:Y:S01]  /*0820*/  @!UP0 USHF.L.U32 UR4, UR4, 0x1, URZ ;  /* 0x0000000104048899 */ /* 0x000fe2000800063f */
[----:B------:R-:W0:Y:S01]  /*0830*/  F2I.U32.TRUNC.NTZ R6, R6 ;  /* 0x0000000600067305 */ /* 0x000e22000020f000 */
[----:B------:R-:W3:Y:S01]  /*0840*/  LDC R7, c[0x0][0x140] ;  /* 0x00005000ff077b82 */ /* 0x000ee20000000800 */
[----:B--2---:R-:W-:Y:S02]  /*0850*/  IMAD R11, R8, R11, UR10 ;  /* 0x0000000a080b7e24 */ /* 0x004fe4000f8e020b */
[----:B------:R-:W-:-:S05]  /*0860*/  IMAD.IADD R0, R5, 0x1, -R0 ;  /* 0x0000000105007824 */ /* 0x000fca00078e0a00 */
[----:B------:R-:W-:Y:S01]  /*0870*/  ISETP.NE.AND P2, PT, R0, R11, PT ;  /* 0x0000000b0000720c */ /* 0x000fe20003f45270 */
[C---:B------:R-:W-:Y:S01]  /*0880*/  IMAD.SHL.U32 R0, R5.reuse, 0x4, RZ ;  /* 0x0000000405007824 */ /* 0x040fe200078e00ff */
[----:B-1----:R-:W-:Y:S01]  /*0890*/  @!UP0 ULEA UR8, UR9, UR8, 0x18 ;  /* 0x0000000809088291 */ /* 0x002fe2000f8ec03f */
[----:B------:R-:W-:Y:S01]  /*08a0*/  VOTEU.ALL UP0, P0 ;  /* 0x00000000003f7886 */ /* 0x000fe20000000000 */
[----:B------:R-:W-:Y:S01]  /*08b0*/  LOP3.LUT P0, RZ, R4, 0x7, RZ, 0xc0, !PT ;  /* 0x0000000704ff7812 */ /* 0x000fe2000780c0ff */
[----:B0-----:R-:W-:Y:S01]  /*08c0*/  IMAD.MOV R14, RZ, RZ, -R6 ;  /* 0x000000ffff0e7224 */ /* 0x001fe200078e0a06 */
[----:B------:R-:W-:-:S03]  /*08d0*/  LOP3.LUT R9, R5, 0xc, R0, 0x78, !PT ;  /* 0x0000000c05097812 */ /* 0x000fc600078e7800 */
[----:B----4-:R-:W-:Y:S01]  /*08e0*/  IMAD R5, R13, R14, R2 ;  /* 0x0000000e0d057224 */ /* 0x010fe200078e0202 */
[C---:B------:R-:W-:Y:S01]  /*08f0*/  ISETP.LT.U32.AND P0, PT, R9.reuse, 0x2, !P0 ;  /* 0x000000020900780c */ /* 0x040fe20004701070 */
[----:B------:R0:W-:Y:S02]  /*0900*/  STL [R1+0x37c], R9 ;  /* 0x00037c0901007387 */ /* 0x0001e40000100800 */
[----:B------:R-:W-:Y:S02]  /*0910*/  @P2 LEA.HI R0, R9, R9, RZ, 0x1 ;  /* 0x0000000909002211 */ /* 0x000fe400078f08ff */
[----:B------:R-:W1:Y:S02]  /*0920*/  FENCE.VIEW.ASYNC.S ;  /* 0x00000000000073c6 */ /* 0x000e640000000000 */
[----:B-1----:R0:W1:Y:S01]  /*0930*/  @!UP0 SYNCS.EXCH.64 URZ, [UR8+0x120], UR4 ;  /* 0x00012004083f85b2 */ /* 0x0020620008000100 */
[----:B---3--:R-:W-:Y:S02]  /*0940*/  ISETP.EQ.U32.AND P5, PT, R7, 0x1, PT ;  /* 0x000000010700780c */ /* 0x008fe40003fa2070 */
[----:B------:R-:W-:-:S04]  /*0950*/  @P2 SHF.R.S32.HI R0, RZ, 0x1, R0 ;  /* 0x00000001ff002819 */ /* 0x000fc80000011400 */
[----:B------:R-:W-:Y:S01]  /*0960*/  @P2 ISETP.NE.AND P3, PT, R0, R5, PT ;  /* 0x000000050000220c */ /* 0x000fe20003f65270 */
[----:B------:R-:W-:Y:S01]  /*0970*/  IMAD.MOV.U32 R0, RZ, RZ, 0x1 ;  /* 0x00000001ff007424 */ /* 0x000fe200078e00ff */
[----:B------:R-:W-:Y:S02]  /*0980*/  SEL R5, RZ, 0x1, !P0 ;  /* 0x00000001ff057807 */ /* 0x000fe40004000000 */
[----:B------:R-:W-:-:S04]  /*0990*/  @P2 SEL R0, RZ, 0x1, P3 ;  /* 0x00000001ff002807 */ /* 0x000fc80001800000 */
[----:B------:R-:W-:Y:S01]  /*09a0*/  LOP3.LUT R0, R0, R5, RZ, 0xc0, !PT ;  /* 0x0000000500007212 */ /* 0x000fe200078ec0ff */
[----:B------:R0:W2:Y:S01]  /*09b0*/  @!UP1 SYNCS.EXCH.64 URZ, [UR8+0x128], UR4 ;  /* 0x00012804083f95b2 */ /* 0x0000a20008000100 */
[----:B------:R-:W-:-:S03]  /*09c0*/  NOP ;  /* 0x0000000000007918 */ /* 0x000fc60000000000 */
[----:B------:R0:W-:Y:S01]  /*09d0*/  STL [R1+0x378], R0 ;  /* 0x0003780001007387 */ /* 0x0001e20000100800 */
[----:B-1----:R-:W-:Y:S05]  /*09e0*/  @!P5 BRA `(.L_x_4) ;  /* 0x000000000008d947 */ /* 0x002fea0003800000 */
[----:B--2---:R-:W-:Y:S01]  /*09f0*/  UCGABAR_ARV ;  /* 0x00000000000079c7 */ /* 0x004fe20008000000 */
[----:B------:R-:W-:Y:S05]  /*0a00*/  BRA `(.L_x_5) ;  /* 0x0000000000047947 */ /* 0x000fea0003800000 */
.L_x_4:
[----:B--2---:R-:W-:Y:S01]  /*0a10*/  NOP ;  /* 0x0000000000007918 */ /* 0x004fe20000000000 */
.L_x_5:
[----:B0-----:R-:W0:Y:S01]  /*0a20*/  LDC R0, c[0x0][0x65c] ;  /* 0x00019700ff007b82 */ /* 0x001e220000000800 */
[----:B------:R-:W-:Y:S02]  /*0a30*/  IMAD.U32 R4, RZ, RZ, UR10 ;  /* 0x0000000aff047e24 */ /* 0x000fe4000f8e00ff */
[----:B------:R-:W-:Y:S01]  /*0a40*/  IMAD.MOV.U32 R5, RZ, RZ, RZ ;  /* 0x000000ffff057224 */ /* 0x000fe200078e00ff */
[----:B0-----:R-:W-:-:S13]  /*0a50*/  ISETP.NE.AND P4, PT, R0, 0x1, PT ;  /* 0x000000010000780c */ /* 0x001fda0003f85270 */
[----:B------:R-:W0:Y:S01]  /*0a60*/  @P4 LDC R7, c[0x0][0x10] ;  /* 0x00000400ff074b82 */ /* 0x000e220000000800 */
[----:B------:R-:W-:Y:S02]  /*0a70*/  @P4 IMAD.MOV.U32 R3, RZ, RZ, RZ ;  /* 0x000000ffff034224 */ /* 0x000fe400078e00ff */
[----:B------:R-:W-:-:S05]  /*0a80*/  @P4 IMAD.MOV.U32 R15, RZ, RZ, RZ ;  /* 0x000000ffff0f4224 */ /* 0x000fca00078e00ff */
[----:B------:R-:W1:Y:S01]  /*0a90*/  @!P4 LDC R9, c[0x0][0xc] ;  /* 0x00000300ff09cb82 */ /* 0x000e620000000800 */
[----:B0-----:R-:W-:-:S04]  /*0aa0*/  @P4 IMAD.WIDE.U32 R6, R7, UR10, R2 ;  /* 0x0000000a07064c25 */ /* 0x001fc8000f8e0002 */
[----:B------:R-:W-:Y:S02]  /*0ab0*/  @P4 IMAD.MOV.U32 R8, RZ, RZ, R6 ;  /* 0x000000ffff084224 */ /* 0x000fe400078e0006 */
[----:B------:R-:W-:Y:S02]  /*0ac0*/  @P4 IMAD.IADD R16, R7, 0x1, R15 ;  /* 0x0000000107104824 */ /* 0x000fe400078e020f */
[----:B-1----:R-:W-:-:S04]  /*0ad0*/  @!P4 IMAD.WIDE.U32 R4, R2, R9, R4 ;  /* 0x000000090204c225 */ /* 0x002fc800078e0004 */
[----:B------:R-:W-:Y:S02]  /*0ae0*/  @!P4 IMAD.MOV.U32 R8, RZ, RZ, R4 ;  /* 0x000000ffff08c224 */ /* 0x000fe400078e0004 */
[----:B------:R-:W-:-:S03]  /*0af0*/  @!P4 IMAD.MOV.U32 R16, RZ, RZ, R5 ;  /* 0x000000ffff10c224 */ /* 0x000fc600078e0005 */
[----:B------:R0:W-:Y:S04]  /*0b00*/  STL [R1+0x384], R8 ;  /* 0x0003840801007387 */ /* 0x0001e80000100800 */
[----:B------:R0:W-:Y:S01]  /*0b10*/  STL [R1+0x380], R16 ;  /* 0x0003801001007387 */ /* 0x0001e20000100800 */
[----:B------:R-:W-:Y:S05]  /*0b20*/  @!P5 BRA `(.L_x_6) ;  /* 0x00000000000cd947 */ /* 0x000fea0003800000 */
[----:B------:R-:W-:Y:S01]  /*0b30*/  UCGABAR_WAIT ;  /* 0x0000000000007dc7 */ /* 0x000fe20008000000 */
[----:B------:R-:W-:Y:S01]  /*0b40*/  CCTL.IVALL ;  /* 0x00000000ff00798f */ /* 0x000fe20002000000 */
[----:B------:R-:W-:Y:S05]  /*0b50*/  BRA `(.L_x_7) ;  /* 0x0000000000047947 */ /* 0x000fea0003800000 */
.L_x_6:
[----:B------:R-:W-:Y:S06]  /*0b60*/  BAR.SYNC.DEFER_BLOCKING 0x0 ;  /* 0x0000000000007b1d */ /* 0x000fec0000010000 */
.L_x_7:
[----:B------:R-:W-:Y:S05]  /*0b70*/  @!P1 BRA `(.L_x_8) ;  /* 0x000001cc000c9947 */ /* 0x000fea0003800000 */
[----:B------:R-:W-:-:S06]  /*0b80*/  UISETP.GT.U32.AND UP0, UPT, UR11, 0x1, UPT ;  /* 0x000000010b00788c */ /* 0x000fcc000bf04070 */
[----:B------:R-:W-:-:S13]  /*0b90*/  PLOP3.LUT P0, PT, PT, PT, UP0, 0x80, 0x0 ;  /* 0x000000000000781c */ /* 0x000fda0003f0f008 */
[----:B------:R-:W-:Y:S05]  /*0ba0*/  @P0 EXIT ;  /* 0x000000000000094d */ /* 0x000fea0003800000 */
[----:B------:R-:W-:Y:S01]  /*0bb0*/  IMAD.MOV.U32 R5, RZ, RZ, -0x1 ;  /* 0xffffffffff057424 */ /* 0x000fe200078e00ff */
[----:B------:R-:W-:Y:S01]  /*0bc0*/  ULDC.64 UR4, c[0x0][0x650] ;  /* 0x0001940000047ab9 */ /* 0x000fe20000000a00 */
[----:B------:R-:W-:Y:S01]  /*0bd0*/  IMAD.MOV.U32 R4, RZ, RZ, -0x1 ;  /* 0xffffffffff047424 */ /* 0x000fe200078e00ff */
[----:B------:R-:W-:Y:S01]  /*0be0*/  ISETP.GE.U32.AND P0, PT, R8, UR4, PT ;  /* 0x0000000408007c0c */ /* 0x000fe2000bf06070 */
[----:B------:R-:W-:Y:S01]  /*0bf0*/  UMOV UR42, 0xffffffff ;  /* 0xffffffff002a7882 */ /* 0x000fe20000000000 */
[----:B------:R1:W-:Y:S01]  /*0c00*/  STL [R1+0x38c], R5 ;  /* 0x00038c0501007387 */ /* 0x0003e20000100800 */
[----:B------:R-:W-:Y:S02]  /*0c10*/  PRMT R0, RZ, 0x7610, R0 ;  /* 0x00007610ff007816 */ /* 0x000fe40000000000 */
[----:B------:R-:W-:Y:S01]  /*0c20*/  ISETP.GE.U32.AND.EX P0, PT, R16, UR5, PT, P0 ;  /* 0x0000000510007c0c */ /* 0x000fe2000bf06100 */
[----:B------:R1:W-:-:S12]  /*0c30*/  STL [R1+0x388], R4 ;  /* 0x0003880401007387 */ /* 0x0003d80000100800 */
[----:B-1----:R-:W-:Y:S05]  /*0c40*/  @P0 BRA `(.L_x_9) ;  /* 0x00000004003c0947 */ /* 0x002fea0003800000 */
[----:B------:R-:W-:Y:S01]  /*0c50*/  ULDC.64 UR14, c[0x0][0x628] ;  /* 0x00018a00000e7ab9 */ /* 0x000fe20000000a00 */
[----:B------:R-:W1:Y:S01]  /*0c60*/  LDC.64 R6, c[0x0][0x620] ;  /* 0x00018800ff067b82 */ /* 0x000e620000000a00 */
[----:B------:R-:W-:Y:S01]  /*0c70*/  ISETP.NE.U32.AND P0, PT, RZ, UR14, PT ;  /* 0x0000000eff007c0c */ /* 0x000fe2000bf05070 */
[----:B------:R-:W-:Y:S01]  /*0c80*/  ULDC UR13, c[0x0][0x630] ;  /* 0x00018c00000d7ab9 */ /* 0x000fe20000000800 */
[----:B------:R-:W-:Y:S02]  /*0c90*/  R2UR UR4, R8 ;  /* 0x00000000080472ca */ /* 0x000fe400000e0000 */
[----:B------:R-:W-:Y:S02]  /*0ca0*/  ISETP.NE.AND.EX P0, PT, RZ, UR15, PT, P0 ;  /* 0x0000000fff007c0c */ /* 0x000fe4000bf05300 */
[----:B------:R-:W-:-:S11]  /*0cb0*/  R2UR UR5, R16 ;  /* 0x00000000100572ca */ /* 0x000fd600000e0000 */
[----:B------:R-:W-:Y:S05]  /*0cc0*/  @!P0 BRA `(.L_x_10) ;  /* 0x0000000000308947 */ /* 0x000fea0003800000 */
[----:B------:R-:W-:Y:S01]  /*0cd0*/  R2UR UR4, R8 ;  /* 0x00000000080472ca */ /* 0x000fe200000e0000 */
[----:B------:R-:W-:Y:S01]  /*0ce0*/  ULDC UR6, c[0x0][0x634] ;  /* 0x00018d0000067ab9 */ /* 0x000fe20000000800 */
[----:B------:R-:W-:-:S11]  /*0cf0*/  R2UR UR12, R16 ;  /* 0x00000000100c72ca */ /* 0x000fd600000e0000 */
[----:B------:R-:W-:-:S04]  /*0d00*/  UIADD3 UR6, UP0, UR4, UR6, URZ ;  /* 0x0000000604067290 */ /* 0x000fc8000ff1e03f */
[----:B------:R-:W-:-:S04]  /*0d10*/  UIADD3.X UR12, URZ, UR12, URZ, UP0, !UPT ;  /* 0x0000000c3f0c7290 */ /* 0x000fc800087fe43f */
[----:B------:R-:W-:-:S04]  /*0d20*/  UIMAD.WIDE.U32 UR4, UR12, UR14, URZ ;  /* 0x0000000e0c0472a5 */ /* 0x000fc8000f8e003f */
[----:B------:R-:W-:Y:S02]  /*0d30*/  UIMAD.WIDE.U32 UR8, UP0, UR6, UR15, UR4 ;  /* 0x0000000f060872a5 */ /* 0x000fe4000f800004 */
[----:B------:R-:W-:Y:S02]  /*0d40*/  UIMAD.WIDE.U32 UR4, UR6, UR14, URZ ;  /* 0x0000000e060472a5 */ /* 0x000fe4000f8e003f */
[----:B------:R-:W-:Y:S02]  /*0d50*/  UIADD3.X UR11, URZ, URZ, URZ, UP0, !UPT ;  /* 0x0000003f3f0b7290 */ /* 0x000fe400087fe43f */
[----:B------:R-:W-:Y:S01]  /*0d60*/  UIADD3 URZ, UP0, UR5, UR8, URZ ;  /* 0x00000008053f7290 */ /* 0x000fe2000ff1e03f */
[----:B------:R-:W-:-:S03]  /*0d70*/  UMOV UR10, UR9 ;  /* 0x00000009000a7c82 */ /* 0x000fc60008000000 */
[----:B------:R-:W-:-:S12]  /*0d80*/  UIMAD.WIDE.U32.X UR4, UR12, UR15, UR10, UP0 ;  /* 0x0000000f0c0472a5 */ /* 0x000fd800080e040a */
.L_x_10:
[----:B------:R-:W-:Y:S01]  /*0d90*/  USHF.R.U64 UR42, UR4, UR13, UR5 ;  /* 0x0000000d042a7299 */ /* 0x000fe20008001205 */
[----:B------:R-:W2:Y:S01]  /*0da0*/  LDC.64 R20, c[0x0][0x640] ;  /* 0x00019000ff147b82 */ /* 0x000ea20000000a00 */
[----:B------:R-:W-:Y:S01]  /*0db0*/  USHF.R.U32.HI UR4, URZ, UR13, UR5 ;  /* 0x0000000d3f047299 */ /* 0x000fe20008011605 */
[----:B------:R-:W-:Y:S02]  /*0dc0*/  IMAD.MOV.U32 R4, RZ, RZ, R8 ;  /* 0x000000ffff047224 */ /* 0x000fe400078e0008 */
[----:B------:R-:W-:Y:S01]  /*0dd0*/  IMAD R14, R13, R14, R2 ;  /* 0x0000000e0d0e7224 */ /* 0x000fe200078e0202 */
[----:B------:R-:W-:Y:S01]  /*0de0*/  IADD3 R3, P0, RZ, -UR42, RZ ;  /* 0x8000002aff037c10 */ /* 0x000fe2000ff1e0ff */
[----:B------:R-:W-:Y:S02]  /*0df0*/  IMAD.MOV.U32 R13, RZ, RZ, 0x1 ;  /* 0x00000001ff0d7424 */ /* 0x000fe400078e00ff */
[----:B------:R-:W3:Y:S02]  /*0e00*/  LDC R10, c[0x0][0x618] ;  /* 0x00018600ff0a7b82 */ /* 0x000ee40000000800 */
[----:B------:R-:W-:-:S04]  /*0e10*/  IMAD.X R5, RZ, RZ, ~UR4, P0 ;  /* 0x80000004ff057e24 */ /* 0x000fc800080e06ff */
[-C--:B-1----:R-:W-:Y:S02]  /*0e20*/  IMAD R0, R5, R6.reuse, RZ ;  /* 0x0000000605007224 */ /* 0x082fe400078e02ff */
[----:B------:R-:W1:Y:S01]  /*0e30*/  LDC R12, c[0x0][0x608] ;  /* 0x00018200ff0c7b82 */ /* 0x000e620000000800 */
[----:B------:R-:W-:Y:S02]  /*0e40*/  IMAD.MOV.U32 R5, RZ, RZ, R16 ;  /* 0x000000ffff057224 */ /* 0x000fe400078e0010 */
[----:B------:R-:W-:-:S05]  /*0e50*/  IMAD.WIDE.U32 R4, R3, R6, R4 ;  /* 0x0000000603047225 */ /* 0x000fca00078e0004 */
[----:B------:R-:W4:Y:S01]  /*0e60*/  LDC R18, c[0x0][0x658] ;  /* 0x00019600ff127b82 */ /* 0x000f220000000800 */
[----:B------:R-:W-:Y:S01]  /*0e70*/  IMAD R3, R3, R7, R0 ;  /* 0x0000000703037224 */ /* 0x000fe200078e0200 */
[----:B--2---:R-:W-:-:S03]  /*0e80*/  ISETP.NE.U32.AND P0, PT, R20, RZ, PT ;  /* 0x000000ff1400720c */ /* 0x004fc60003f05070 */
[----:B------:R-:W-:Y:S01]  /*0e90*/  IMAD.IADD R3, R5, 0x1, R3 ;  /* 0x0000000105037824 */ /* 0x000fe200078e0203 */
[----:B------:R-:W-:Y:S01]  /*0ea0*/  ISETP.NE.AND.EX P0, PT, R21, RZ, PT, P0 ;  /* 0x000000ff1500720c */ /* 0x000fe20003f05300 */
[----:B------:R-:W-:Y:S01]  /*0eb0*/  IMAD.MOV.U32 R5, RZ, RZ, -0x1 ;  /* 0xffffffffff057424 */ /* 0x000fe200078e00ff */
[----:B0-----:R-:W0:Y:S02]  /*0ec0*/  LDC R16, c[0x0][0x600] ;  /* 0x00018000ff107b82 */ /* 0x001e240000000800 */
[-CC-:B---3--:R-:W-:Y:S02]  /*0ed0*/  SHF.R.U64 R8, R4, R10.reuse, R3.reuse ;  /* 0x0000000a04087219 */ /* 0x188fe40000001203 */
[----:B------:R-:W-:-:S04]  /*0ee0*/  SHF.R.U32.HI R3, RZ, R10, R3 ;  /* 0x0000000aff037219 */ /* 0x000fc80000011603 */
[----:B------:R-:W2:Y:S01]  /*0ef0*/  LDC R15, c[0x0][0x648] ;  /* 0x00019200ff0f7b82 */ /* 0x000ea20000000800 */
[-CC-:B-1----:R-:W-:Y:S02]  /*0f00*/  SHF.R.U64 R23, R8, R12.reuse, R3.reuse ;  /* 0x0000000c08177219 */ /* 0x182fe40000001203 */
[----:B------:R-:W-:-:S05]  /*0f10*/  SHF.R.U32.HI R3, RZ, R12, R3 ;  /* 0x0000000cff037219 */ /* 0x000fca0000011603 */
[----:B------:R-:W1:Y:S01]  /*0f20*/  LDC R17, c[0x0][0x638] ;  /* 0x00018e00ff117b82 */ /* 0x000e620000000800 */
[-CC-:B----4-:R-:W-:Y:S02]  /*0f30*/  SHF.R.U64 R10, R23, R18.reuse, R3.reuse ;  /* 0x00000012170a7219 */ /* 0x190fe40000001203 */
[-C--:B------:R-:W-:Y:S02]  /*0f40*/  SHF.L.U32 R0, R5, R18.reuse, RZ ;  /* 0x0000001205007219 */ /* 0x080fe400000006ff */
[----:B------:R-:W-:Y:S01]  /*0f50*/  SHF.R.U32.HI R3, RZ, R18, R3 ;  /* 0x00000012ff037219 */ /* 0x000fe20000011603 */
[----:B------:R-:W-:Y:S01]  /*0f60*/  IMAD.MOV.U32 R2, RZ, RZ, R10 ;  /* 0x000000ffff027224 */ /* 0x000fe200078e000a */
[----:B------:R-:W-:Y:S01]  /*0f70*/  LOP3.LUT R0, RZ, R0, RZ, 0x33, !PT ;  /* 0x00000000ff007212 */ /* 0x000fe200078e33ff */
[----:B------:R-:W3:Y:S01]  /*0f80*/  LDC R19, c[0x0][0x610] ;  /* 0x00018400ff137b82 */ /* 0x000ee20000000800 */
[----:B------:R-:W-:Y:S05]  /*0f90*/  @!P0 BRA `(.L_x_11) ;  /* 0x0000000000288947 */ /* 0x000fea0003800000 */
[----:B------:R-:W4:Y:S02]  /*0fa0*/  LDC R7, c[0x0][0x64c] ;  /* 0x00019300ff077b82 */ /* 0x000f240000000800 */
[----:B----4-:R-:W-:-:S05]  /*0fb0*/  IADD3 R7, P0, R10, R7, RZ ;  /* 0x000000070a077210 */ /* 0x010fca0007f1e0ff */
[----:B------:R-:W-:-:S04]  /*0fc0*/  IMAD.X R9, RZ, RZ, R3, P0 ;  /* 0x000000ffff097224 */ /* 0x000fc800000e0603 */
[----:B------:R-:W-:-:S04]  /*0fd0*/  IMAD.WIDE.U32 R2, R9, R20, RZ ;  /* 0x0000001409027225 */ /* 0x000fc800078e00ff */
[----:B------:R-:W-:-:S04]  /*0fe0*/  IMAD.WIDE.U32 R4, P0, R7, R21, R2 ;  /* 0x0000001507047225 */ /* 0x000fc80007800002 */
[----:B------:R-:W-:-:S04]  /*0ff0*/  IMAD.WIDE.U32 R2, R7, R20, RZ ;  /* 0x0000001407027225 */ /* 0x000fc800078e00ff */
[----:B------:R-:W-:Y:S01]  /*1000*/  IMAD.X R7, RZ, RZ, RZ, P0 ;  /* 0x000000ffff077224 */ /* 0x000fe200000e06ff */
[----:B------:R-:W-:Y:S01]  /*1010*/  IADD3 RZ, P0, R3, R4, RZ ;  /* 0x0000000403ff7210 */ /* 0x000fe20007f1e0ff */
[----:B------:R-:W-:-:S04]  /*1020*/  IMAD.MOV.U32 R6, RZ, RZ, R5 ;  /* 0x000000ffff067224 */ /* 0x000fc800078e0005 */
[----:B------:R-:W-:-:S08]  /*1030*/  IMAD.WIDE.U32.X R2, R9, R21, R6, P0 ;  /* 0x0000001509027225 */ /* 0x000fd000000e0406 */
.L_x_11:
[----:B--2---:R-:W-:Y:S01]  /*1040*/  SHF.R.U64 R4, R2, R15, R3 ;  /* 0x0000000f02047219 */ /* 0x004fe20000001203 */
[----:B0-----:R-:W-:Y:S01]  /*1050*/  VIADD R5, R16, 0xffffffff ;  /* 0xffffffff10057836 */ /* 0x001fe20000000000 */
[----:B------:R-:W-:Y:S02]  /*1060*/  SHF.L.U32 R2, R13, R18, RZ ;  /* 0x000000120d027219 */ /* 0x000fe400000006ff */
[----:B------:R-:W-:Y:S01]  /*1070*/  LOP3.LUT R3, R23, R0, RZ, 0xc0, !PT ;  /* 0x0000000017037212 */ /* 0x000fe200078ec0ff */
[----:B------:R-:W-:Y:S01]  /*1080*/  IMAD.MOV R6, RZ, RZ, -R4 ;  /* 0x000000ffff067224 */ /* 0x000fe200078e0a04 */
[----:B------:R-:W-:Y:S02]  /*1090*/  SEL R0, R11, R14, !P4 ;  /* 0x0000000e0b007207 */ /* 0x000fe40006000000 */
[----:B------:R-:W-:Y:S01]  /*10a0*/  LOP3.LUT R5, R8, R5, RZ, 0xc0, !PT ;  /* 0x0000000508057212 */ /* 0x000fe200078ec0ff */
[----:B------:R-:W-:Y:S02]  /*10b0*/  IMAD R7, R2, R4, R3 ;  /* 0x0000000402077224 */ /* 0x000fe400078e0203 */
[----:B-1----:R-:W-:-:S02]  /*10c0*/  IMAD R3, R6, R17, R10 ;  /* 0x0000001106037224 */ /* 0x002fc400078e020a */
[----:B---3--:R-:W-:Y:S02]  /*10d0*/  IMAD R2, R7, R19, R0 ;  /* 0x0000001307027224 */ /* 0x008fe400078e0200 */
[----:B------:R-:W-:Y:S02]  /*10e0*/  IMAD R3, R3, R16, R5 ;  /* 0x0000001003037224 */ /* 0x000fe400078e0205 */
[----:B------:R-:W-:-:S03]  /*10f0*/  IMAD.MOV.U32 R0, RZ, RZ, 0x1 ;  /* 0x00000001ff007424 */ /* 0x000fc600078e00ff */
[----:B------:R-:W-:Y:S02]  /*1100*/  SEL R4, R3, R2, !P4 ;  /* 0x0000000203047207 */ /* 0x000fe40006000000 */
[----:B------:R-:W-:-:S03]  /*1110*/  SEL R2, R2, R3, !P4 ;  /* 0x0000000302027207 */ /* 0x000fc60006000000 */
[----:B------:R1:W-:Y:S04]  /*1120*/  STL [R1+0x388], R4 ;  /* 0x0003880401007387 */ /* 0x0003e80000100800 */
[----:B------:R1:W-:Y:S02]  /*1130*/  STL [R1+0x38c], R2 ;  /* 0x00038c0201007387 */ /* 0x0003e40000100800 */
.L_x_9:
[----:B------:R-:W-:-:S08]  /*1140*/  NOP ;  /* 0x0000000000007918 */ /* 0x000fd00000000000 */
[----:B------:R-:W2:Y:S02]  /*1150*/  USETMAXREG.TRY_ALLOC.CTAPOOL UP0, 0xe8 ;  /* 0x000000e8000079c8 */ /* 0x000ea40008000600 */
[----:B--2---:R-:W-:-:S13]  /*1160*/  PLOP3.LUT P0, PT, PT, PT, UP0, 0x80, 0x0 ;  /* 0x000000000000781c */ /* 0x004fda0003f0f008 */
[----:B------:R-:W-:Y:S05]  /*1170*/  @!P0 BRA `(.L_x_9) ;  /* 0xfffffffc00f08947 */ /* 0x000fea000383ffff */
[----:B------:R-:W-:Y:S01]  /*1180*/  ULDC.64 UR4, c[0x0][0x598] ;  /* 0x0001660000047ab9 */ /* 0x000fe20000000a00 */
[----:B------:R-:W-:Y:S01]  /*1190*/  ULDC.64 UR46, c[0x0][0x208] ;  /* 0x00008200002e7ab9 */ /* 0x000fe20000000a00 */
[----:B------:R-:W-:-:S04]  /*11a0*/  ISETP.NE.U32.AND P0, PT, RZ, UR4, PT ;  /* 0x00000004ff007c0c */ /* 0x000fc8000bf05070 */
[----:B------:R-:W-:-:S13]  /*11b0*/  ISETP.NE.AND.EX P0, PT, RZ, UR5, PT, P0 ;  /* 0x00000005ff007c0c */ /* 0x000fda000bf05300 */
[----:B------:R-:W-:Y:S05]  /*11c0*/  @!P0 BRA `(.L_x_12) ;  /* 0x0000000000208947 */ /* 0x000fea0003800000 */
[----:B-1----:R-:W1:Y:S02]  /*11d0*/  LDC.64 R2, c[0x0][0x598] ;  /* 0x00016600ff027b82 */ /* 0x002e640000000a00 */
[----:B-1----:R-:W2:Y:S02]  /*11e0*/  LDG.E.64 R2, desc[UR46][R2.64] ;  /* 0x0000002e02027981 */ /* 0x002ea4000c1e1b00 */
[----:B--2---:R-:W-:-:S04]  /*11f0*/  ISETP.NE.U32.AND P0, PT, R2, RZ, PT ;  /* 0x000000ff0200720c */ /* 0x004fc80003f05070 */
[----:B------:R-:W-:-:S13]  /*1200*/  ISETP.NE.AND.EX P0, PT, R3, RZ, PT, P0 ;  /* 0x000000ff0300720c */ /* 0x000fda0003f05300 */
[----:B------:R-:W-:Y:S05]  /*1210*/  @!P0 BRA `(.L_x_12) ;  /* 0x00000000000c8947 */ /* 0x000fea0003800000 */
[----:B------:R-:W2:Y:S02]  /*1220*/  LD.E R2, desc[UR46][R2.64] ;  /* 0x0000002e02027980 */ /* 0x000ea4000c101900 */
[----:B--2---:R-:W-:Y:S01]  /*1230*/  R2UR UR41, R2 ;  /* 0x00000000022972ca */ /* 0x004fe200000e0000 */
[----:B------:R-:W-:-:S14]  /*1240*/  BRA `(.L_x_13) ;  /* 0x0000000000247947 */ /* 0x000fdc0003800000 */
.L_x_12:
[----:B------:R-:W-:Y:S02]  /*1250*/  ULDC.64 UR4, c[0x0][0x588] ;  /* 0x0001620000047ab9 */ /* 0x000fe40000000a00 */
[----:B------:R-:W-:-:S04]  /*1260*/  ISETP.NE.U32.AND P0, PT, RZ, UR4, PT ;  /* 0x00000004ff007c0c */ /* 0x000fc8000bf05070 */
[----:B------:R-:W-:-:S13]  /*1270*/  ISETP.NE.AND.EX P0, PT, RZ, UR5, PT, P0 ;  /* 0x00000005ff007c0c */ /* 0x000fda000bf05300 */
[----:B------:R-:W-:Y:S05]  /*1280*/  @!P0 BRA `(.L_x_14) ;  /* 0x0000000000108947 */ /* 0x000fea0003800000 */
[----:B-1----:R-:W1:Y:S02]  /*1290*/  LDC.64 R2, c[0x0][0x588] ;  /* 0x00016200ff027b82 */ /* 0x002e640000000a00 */
[----:B-1----:R-:W2:Y:S02]  /*12a0*/  LDG.E R2, desc[UR46][R2.64] ;  /* 0x0000002e02027981 */ /* 0x002ea4000c1e1900 */
[----:B--2---:R-:W-:Y:S01]  /*12b0*/  R2UR UR41, R2 ;  /* 0x00000000022972ca */ /* 0x004fe200000e0000 */
[----:B------:R-:W-:-:S14]  /*12c0*/  BRA `(.L_x_13) ;  /* 0x0000000000047947 */ /* 0x000fdc0003800000 */
.L_x_14:
[----:B------:R-:W-:-:S05]  /*12d0*/  ULDC UR41, c[0x0][0x580] ;  /* 0x0001600000297ab9 */ /* 0x000fca0000000800 */
.L_x_13:
[----:B------:R-:W-:Y:S02]  /*12e0*/  ULDC.64 UR4, c[0x0][0x5a0] ;  /* 0x0001680000047ab9 */ /* 0x000fe40000000a00 */
        /* <DEDUP_REMOVED lines=11> */
.L_x_15:
        /* <DEDUP_REMOVED lines=8> */
.L_x_17:
[----:B------:R-:W-:-:S05]  /*1420*/  ULDC UR40, c[0x0][0x584] ;  /* 0x0001610000287ab9 */ /* 0x000fca0000000800 */
.L_x_16:
[----:B------:R-:W-:-:S13]  /*1430*/  LOP3.LUT P0, RZ, R0, 0xff, RZ, 0xc0, !PT ;  /* 0x000000ff00ff7812 */ /* 0x000fda000780c0ff */
[----:B------:R-:W-:Y:S05]  /*1440*/  @!P0 EXIT ;  /* 0x000000000000894d */ /* 0x000fea0003800000 */
[----:B------:R-:W-:Y:S01]  /*1450*/  ULDC UR4, c[0x0][0x28c] ;  /* 0x0000a30000047ab9 */ /* 0x000fe20000000800 */
[----:B------:R-:W-:Y:S02]  /*1460*/  ULOP3.LUT UR8, UR7, 0x1, URZ, 0xfc, !UPT ;  /* 0x0000000107087892 */ /* 0x000fe4000f8efc3f */
[----:B------:R-:W-:-:S04]  /*1470*/  UIADD3 UR4, UR4, 0x1f, URZ ;  /* 0x0000001f04047890 */ /* 0x000fc8000fffe03f */
[----:B------:R-:W-:-:S04]  /*1480*/  USHF.R.S32.HI UR5, URZ, 0x1f, UR4 ;  /* 0x0000001f3f057899 */ /* 0x000fc80008011404 */
[----:B------:R-:W-:-:S03]  /*1490*/  ULEA.HI UR5, UR5, UR4, URZ, 0x5 ;  /* 0x0000000405057291 */ /* 0x000fc6000f8f283f */
[----:B------:R-:W-:Y:S01]  /*14a0*/  UMOV UR4, URZ ;  /* 0x0000003f00047c82 */ /* 0x000fe20008000000 */
[----:B------:R-:W-:-:S03]  /*14b0*/  USHF.R.S32.HI UR11, URZ, 0x5, UR5 ;  /* 0x000000053f0b7899 */ /* 0x000fc60008011405 */
[----:B------:R-:W-:-:S09]  /*14c0*/  UMOV UR5, URZ ;  /* 0x0000003f00057c82 */ /* 0x000fd20008000000 */
.L_x_492:
[----:B------:R-:W-:Y:S01]  /*14d0*/  STL [R1+0x374], RZ ;  /* 0x000374ff01007387 */ /* 0x000fe20000100800 */
[----:B--2---:R-:W2:Y:S01]  /*14e0*/  S2UR UR16, SR_CgaCtaId ;  /* 0x00000000001079c3 */ /* 0x004ea20000008800 */
[----:B------:R-:W-:Y:S01]  /*14f0*/  UMOV UR15, 0x400 ;  /* 0x00000400000f7882 */ /* 0x000fe20000000000 */
[----:B------:R-:W-:Y:S01]  /*1500*/  UMOV UR6, URZ ;  /* 0x0000003f00067c82 */ /* 0x000fe20008000000 */
[----:B------:R-:W-:Y:S01]  /*1510*/  STL [R1+0x370], RZ ;  /* 0x000370ff01007387 */ /* 0x000fe20000100800 */
[----:B------:R-:W-:Y:S01]  /*1520*/  UMOV UR12, URZ ;  /* 0x0000003f000c7c82 */ /* 0x000fe20008000000 */
[----:B------:R-:W-:Y:S01]  /*1530*/  UMOV UR13, URZ ;  /* 0x0000003f000d7c82 */ /* 0x000fe20008000000 */
[----:B------:R-:W-:Y:S01]  /*1540*/  UMOV UR45, UR5 ;  /* 0x00000005002d7c82 */ /* 0x000fe20008000000 */
[----:B------:R-:W-:Y:S01]  /*1550*/  STL [R1+0x36c], RZ ;  /* 0x00036cff01007387 */ /* 0x000fe20000100800 */
[----:B-1----:R-:W1:Y:S01]  /*1560*/  LDC R2, c[0x0][0x28c] ;  /* 0x0000a300ff027b82 */ /* 0x002e620000000800 */
[----:B------:R-:W-:-:S02]  /*1570*/  CS2R R228, SRZ ;  /* 0x0000000000e47805 */ /* 0x000fc4000001ff00 */
[----:B------:R-:W-:Y:S01]  /*1580*/  CS2R R226, SRZ ;  /* 0x0000000000e27805 */ /* 0x000fe2000001ff00 */
[----:B------:R-:W-:Y:S01]  /*1590*/  STL [R1+0x368], RZ ;  /* 0x000368ff01007387 */ /* 0x000fe20000100800 */
[----:B------:R-:W-:Y:S02]  /*15a0*/  CS2R R224, SRZ ;  /* 0x0000000000e07805 */ /* 0x000fe4000001ff00 */
[----:B------:R-:W-:Y:S02]  /*15b0*/  CS2R R222, SRZ ;  /* 0x0000000000de7805 */ /* 0x000fe4000001ff00 */
[----:B------:R-:W-:Y:S01]  /*15c0*/  CS2R R220, SRZ ;  /* 0x0000000000dc7805 */ /* 0x000fe2000001ff00 */
[----:B------:R-:W-:Y:S01]  /*15d0*/  STL [R1+0x364], RZ ;  /* 0x000364ff01007387 */ /* 0x000fe20000100800 */
[----:B------:R-:W-:Y:S02]  /*15e0*/  CS2R R218, SRZ ;  /* 0x0000000000da7805 */ /* 0x000fe4000001ff00 */
[----:B------:R-:W-:-:S02]  /*15f0*/  CS2R R216, SRZ ;  /* 0x0000000000d87805 */ /* 0x000fc4000001ff00 */
[----:B------:R-:W-:Y:S01]  /*1600*/  CS2R R22, SRZ ;  /* 0x0000000000167805 */ /* 0x000fe2000001ff00 */
[----:B------:R-:W-:Y:S01]  /*1610*/  STL [R1+0x360], RZ ;  /* 0x000360ff01007387 */ /* 0x000fe20000100800 */
[----:B------:R-:W-:Y:S02]  /*1620*/  CS2R R20, SRZ ;  /* 0x0000000000147805 */ /* 0x000fe4000001ff00 */
[----:B------:R-:W-:Y:S02]  /*1630*/  CS2R R18, SRZ ;  /* 0x0000000000127805 */ /* 0x000fe4000001ff00 */
[----:B0-----:R-:W-:Y:S01]  /*1640*/  CS2R R16, SRZ ;  /* 0x0000000000107805 */ /* 0x001fe2000001ff00 */
[----:B------:R-:W-:Y:S01]  /*1650*/  STL [R1+0x35c], RZ ;  /* 0x00035cff01007387 */ /* 0x000fe20000100800 */
[----:B------:R-:W-:Y:S02]  /*1660*/  CS2R R14, SRZ ;  /* 0x00000000000e7805 */ /* 0x000fe4000001ff00 */
[----:B------:R-:W-:-:S02]  /*1670*/  CS2R R12, SRZ ;  /* 0x00000000000c7805 */ /* 0x000fc4000001ff00 */
[----:B------:R-:W-:Y:S01]  /*1680*/  CS2R R10, SRZ ;  /* 0x00000000000a7805 */ /* 0x000fe2000001ff00 */
[----:B------:R-:W-:Y:S01]  /*1690*/  STL [R1+0x358], RZ ;  /* 0x000358ff01007387 */ /* 0x000fe20000100800 */
[----:B---34-:R-:W-:Y:S02]  /*16a0*/  CS2R R8, SRZ ;  /* 0x0000000000087805 */ /* 0x018fe4000001ff00 */
[----:B------:R-:W-:Y:S01]  /*16b0*/  CS2R R6, SRZ ;  /* 0x0000000000067805 */ /* 0x000fe2000001ff00 */
[----:B------:R-:W-:Y:S01]  /*16c0*/  IMAD.U32 R3, RZ, RZ, UR4 ;  /* 0x00000004ff037e24 */ /* 0x000fe2000f8e00ff */
[----:B------:R-:W-:Y:S01]  /*16d0*/  STL [R1+0x354], RZ ;  /* 0x000354ff01007387 */ /* 0x000fe20000100800 */
[----:B-1----:R-:W-:Y:S01]  /*16e0*/  ISETP.GE.AND P0, PT, R2, 0x1, PT ;  /* 0x000000010200780c */ /* 0x002fe20003f06270 */
[----:B------:R-:W-:Y:S01]  /*16f0*/  IMAD.MOV.U32 R2, RZ, RZ, RZ ;  /* 0x000000ffff027224 */ /* 0x000fe200078e00ff */
[----:B------:R-:W-:Y:S01]  /*1700*/  CS2R R200, SRZ ;  /* 0x0000000000c87805 */ /* 0x000fe2000001ff00 */
[----:B------:R-:W-:Y:S01]  /*1710*/  STL [R1+0x350], RZ ;  /* 0x000350ff01007387 */ /* 0x000fe20000100800 */
[----:B------:R-:W-:-:S02]  /*1720*/  CS2R R202, SRZ ;  /* 0x0000000000ca7805 */ /* 0x000fc4000001ff00 */
[----:B------:R-:W-:Y:S02]  /*1730*/  CS2R R204, SRZ ;  /* 0x0000000000cc7805 */ /* 0x000fe4000001ff00 */
[----:B------:R-:W-:Y:S01]  /*1740*/  CS2R R206, SRZ ;  /* 0x0000000000ce7805 */ /* 0x000fe2000001ff00 */
[----:B------:R-:W-:Y:S01]  /*1750*/  STL [R1+0x34c], RZ ;  /* 0x00034cff01007387 */ /* 0x000fe20000100800 */
[----:B------:R-:W-:Y:S02]  /*1760*/  CS2R R208, SRZ ;  /* 0x0000000000d07805 */ /* 0x000fe4000001ff00 */
[----:B------:R-:W-:Y:S02]  /*1770*/  CS2R R210, SRZ ;  /* 0x0000000000d27805 */ /* 0x000fe4000001ff00 */
        /* <DEDUP_REMOVED lines=119> */
[----:B------:R-:W-:Y:S01]  /*1ef0*/  CS2R R38, SRZ ;  /* 0x0000000000267805 */ /* 0x000fe2000001ff00 */
[----:B------:R-:W-:Y:S04]  /*1f00*/  STL [R1+0x2d0], RZ ;  /* 0x0002d0ff01007387 */ /* 0x000fe80000100800 */
        /* <DEDUP_REMOVED lines=92> */
[----:B------:R-:W-:Y:S01]  /*24d0*/  STL [R1+0x15c], RZ ;  /* 0x00015cff01007387 */ /* 0x000fe20000100800 */
[----:B------:R-:W0:Y:S03]  /*24e0*/  S2R R0, SR_TID.X ;  /* 0x0000000000007919 */ /* 0x000e260000002100 */
        /* <DEDUP_REMOVED lines=8> */
[----:B0-----:R-:W-:-:S03]  /*2570*/  LOP3.LUT R0, R0, 0x80, RZ, 0xc0, !PT ;  /* 0x0000008000007812 */ /* 0x001fc600078ec0ff */
[----:B------:R-:W-:Y:S01]  /*2580*/  STL [R1+0x138], RZ ;  /* 0x000138ff01007387 */ /* 0x000fe20000100800 */
[----:B------:R-:W-:-:S03]  /*2590*/  SHF.R.U32.HI R0, RZ, 0x7, R0 ;  /* 0x00000007ff007819 */ /* 0x000fc60000011600 */
        /* <DEDUP_REMOVED lines=33> */
[----:B------:R-:W0:Y:S04]  /*27b0*/  SHFL.IDX PT, R0, R0, RZ, 0x1f ;  /* 0x00001fff00007589 */ /* 0x000e2800000e0000 */
[----:B------:R1:W-:Y:S04]  /*27c0*/  STL [R1+0xb0], RZ ;  /* 0x0000b0ff01007387 */ /* 0x0003e80000100800 */
[----:B------:R1:W-:Y:S04]  /*27d0*/  STL [R1+0xac], RZ ;  /* 0x0000acff01007387 */ /* 0x0003e80000100800 */
[----:B------:R1:W-:Y:S04]  /*27e0*/  STL [R1+0xa8], RZ ;  /* 0x0000a8ff01007387 */ /* 0x0003e80000100800 */
[----:B------:R1:W-:Y:S04]  /*27f0*/  STL [R1+0xa4], RZ ;  /* 0x0000a4ff01007387 */ /* 0x0003e80000100800 */
[----:B------:R1:W-:Y:S04]  /*2800*/  STL [R1+0xa0], RZ ;  /* 0x0000a0ff01007387 */ /* 0x0003e80000100800 */
[----:B------:R1:W-:Y:S01]  /*2810*/  STL [R1+0x9c], RZ ;  /* 0x00009cff01007387 */ /* 0x0003e20000100800 */
[----:B0-----:R-:W-:Y:S01]  /*2820*/  R2UR UR10, R0 ;  /* 0x00000000000a72ca */ /* 0x001fe200000e0000 */
[----:B------:R-:W-:-:S02]  /*2830*/  IMAD.MOV.U32 R0, RZ, RZ, RZ ;  /* 0x000000ffff007224 */ /* 0x000fc400078e00ff */
[----:B------:R1:W-:Y:S04]  /*2840*/  STL [R1+0x98], RZ ;  /* 0x000098ff01007387 */ /* 0x0003e80000100800 */
[----:B------:R1:W-:Y:S04]  /*2850*/  STL [R1+0x94], RZ ;  /* 0x000094ff01007387 */ /* 0x0003e80000100800 */
[----:B------:R1:W-:Y:S02]  /*2860*/  STL [R1+0x90], RZ ;  /* 0x000090ff01007387 */ /* 0x0003e40000100800 */
[----:B------:R-:W-:-:S02]  /*2870*/  ULEA.HI UR9, UR10, UR10, URZ, 0x1 ;  /* 0x0000000a0a097291 */ /* 0x000fc4000f8f083f */
[----:B------:R1:W-:Y:S02]  /*2880*/  STL [R1+0x8c], RZ ;  /* 0x00008cff01007387 */ /* 0x0003e40000100800 */
[----:B------:R-:W-:Y:S02]  /*2890*/  ULOP3.LUT UR14, UR9, 0x1ffffe, URZ, 0xc0, !UPT ;  /* 0x001ffffe090e7892 */ /* 0x000fe4000f8ec03f */
[----:B------:R1:W-:Y:S01]  /*28a0*/  STL [R1+0x88], RZ ;  /* 0x000088ff01007387 */ /* 0x0003e20000100800 */
[----:B--2---:R-:W-:Y:S02]  /*28b0*/  ULEA UR9, UR16, UR15, 0x18 ;  /* 0x0000000f10097291 */ /* 0x004fe4000f8ec03f */
[----:B------:R-:W-:Y:S01]  /*28c0*/  UIADD3 UR14, UR10, -UR14, URZ ;  /* 0x8000000e0a0e7290 */ /* 0x000fe2000fffe03f */
[----:B------:R1:W-:Y:S03]  /*28d0*/  STL [R1+0x84], RZ ;  /* 0x000084ff01007387 */ /* 0x0003e60000100800 */
[----:B------:R-:W-:Y:S01]  /*28e0*/  ULEA UR14, UR14, UR9, 0xb ;  /* 0x000000090e0e7291 */ /* 0x000fe2000f8e583f */
[----:B------:R1:W-:Y:S03]  /*28f0*/  STL [R1+0x80], RZ ;  /* 0x000080ff01007387 */ /* 0x0003e60000100800 */
[----:B------:R-:W-:Y:S01]  /*2900*/  UIADD3 UR14, UR14, 0x200, URZ ;  /* 0x000002000e0e7890 */ /* 0x000fe2000fffe03f */
[----:B------:R1:W-:Y:S03]  /*2910*/  STL [R1+0x40], RZ ;  /* 0x000040ff01007387 */ /* 0x0003e60000100800 */
[----:B------:R-:W-:Y:S01]  /*2920*/  USHF.R.U32.HI UR10, URZ, 0x4, UR14 ;  /* 0x000000043f0a7899 */ /* 0x000fe2000801160e */
[----:B------:R1:W-:Y:S03]  /*2930*/  STL [R1+0x44], RZ ;  /* 0x000044ff01007387 */ /* 0x0003e60000100800 */
[----:B------:R-:W-:Y:S01]  /*2940*/  ULOP3.LUT UR10, UR10, 0x3fff, URZ, 0xc0, !UPT ;  /* 0x00003fff0a0a7892 */ /* 0x000fe2000f8ec03f */
[----:B------:R1:W-:Y:S04]  /*2950*/  STL [R1+0x48], RZ ;  /* 0x000048ff01007387 */ /* 0x0003e80000100800 */
        /* <DEDUP_REMOVED lines=13> */
[----:B------:R1:W-:Y:S04]  /*2a30*/  STL [R1], RZ ;  /* 0x000000ff01007387 */ /* 0x0003e80000100800 */
        /* <DEDUP_REMOVED lines=14> */
[----:B------:R1:W-:Y:S01]  /*2b20*/  STL [R1+0x3c], RZ ;  /* 0x00003cff01007387 */ /* 0x0003e20000100800 */
[----:B------:R-:W-:Y:S05]  /*2b30*/  @!P0 BRA `(.L_x_18) ;  /* 0x00000030004c8947 */ /* 0x000fea0003800000 */
[----:B------:R-:W-:-:S06]  /*2b40*/  UISETP.NE.AND UP0, UPT, UR8, 0x3, UPT ;  /* 0x000000030800788c */ /* 0x000fcc000bf05270 */
[----:B------:R-:W-:-:S13]  /*2b50*/  PLOP3.LUT P1, PT, PT, PT, UP0, 0x80, 0x0 ;  /* 0x000000000000781c */ /* 0x000fda0003f2f008 */
[----:B------:R-:W-:Y:S05]  /*2b60*/  @!P1 BRA `(.L_x_19) ;  /* 0x0000000000049947 */ /* 0x000fea0003800000 */
[----:B------:R-:W-:Y:S01]  /*2b70*/  BPT.TRAP 0x1 ;  /* 0x000000040000795c */ /* 0x000fe20000300000 */
.L_x_19:
[----:B------:R-:W-:Y:S01]  /*2b80*/  ULEA UR12, UR5, UR9, 0x3 ;  /* 0x00000009050c7291 */ /* 0x000fe2000f8e183f */
[----:B------:R-:W-:-:S05]  /*2b90*/  IMAD.U32 R0, RZ, RZ, UR4 ;  /* 0x00000004ff007e24 */ /* 0x000fca000f8e00ff */
[----:B------:R-:W-:-:S04]  /*2ba0*/  SHF.L.U32 R0, R0, 0x1f, RZ ;  /* 0x0000001f00007819 */ /* 0x000fc800000006ff */
[----:B------:R0:W2:Y:S01]  /*2bb0*/  SYNCS.PHASECHK.TRANS64.TRYWAIT P0, [UR12], R0 ;  /* 0x00000000ff0075a7 */ /* 0x0000a2000800014c */
[----:B------:R-:W-:Y:S05]  /*2bc0*/  @!P1 BRA `(.L_x_20) ;  /* 0x0000000000049947 */ /* 0x000fea0003800000 */
[----:B------:R-:W-:Y:S01]  /*2bd0*/  BPT.TRAP 0x1 ;  /* 0x000000040000795c */ /* 0x000fe20000300000 */
.L_x_20:
[----:B------:R3:W-:Y:S01]  /*2be0*/  STL [R1+0x374], RZ ;  /* 0x000374ff01007387 */ /* 0x0007e20000100800 */
[----:B------:R-:W-:Y:S01]  /*2bf0*/  UMOV UR6, 0x1 ;  /* 0x0000000100067882 */ /* 0x000fe20000000000 */
[----:B--2---:R-:W-:Y:S05]  /*2c00*/  @P0 BRA `(.L_x_21) ;  /* 0x0000000000080947 */ /* 0x004fea0003800000 */
[----:B------:R-:W2:Y:S02]  /*2c10*/  SYNCS.PHASECHK.TRANS64.TRYWAIT P0, [UR12], R0 ;  /* 0x00000000ff0075a7 */ /* 0x000ea4000800014c */
[----:B--2---:R-:W-:Y:S05]  /*2c20*/  @!P0 BRA `(.L_x_22) ;  /* 0x000001c800408947 */ /* 0x004fea0003800000 */
.L_x_21:
[----:B------:R-:W-:Y:S01]  /*2c30*/  UIADD3 UR12, UR9, 0x19a00, URZ ;  /* 0x00019a00090c7890 */ /* 0x000fe2000fffe03f */
[----:B------:R-:W-:Y:S01]  /*2c40*/  WARPGROUP.ARRIVE ;  /* 0x00000000000079c5 */ /* 0x000fe20000000000 */
[----:B------:R-:W-:Y:S01]  /*2c50*/  ULOP3.LUT UR16, UR10, 0x10000, URZ, 0xfc, !UPT ;  /* 0x000100000a107892 */ /* 0x000fe2000f8efc3f */
[----:B------:R-:W-:Y:S01]  /*2c60*/  STL [R1+0x370], RZ ;  /* 0x000370ff01007387 */ /* 0x000fe20000100800 */
[----:B------:R-:W-:Y:S01]  /*2c70*/  USHF.R.U32.HI UR12, URZ, 0x4, UR12 ;  /* 0x000000043f0c7899 */ /* 0x000fe2000801160c */
[----:B------:R-:W-:Y:S01]  /*2c80*/  CS2R R228, SRZ ;  /* 0x0000000000e47805 */ /* 0x000fe2000001ff00 */
[----:B------:R-:W-:Y:S01]  /*2c90*/  UIMAD UR16, UR5, 0x180, UR16 ;  /* 0x00000180051078a4 */ /* 0x000fe2000f8e0210 */
[----:B------:R-:W-:Y:S01]  /*2ca0*/  STL [R1+0x36c], RZ ;  /* 0x00036cff01007387 */ /* 0x000fe20000100800 */
[----:B------:R-:W-:Y:S01]  /*2cb0*/  ULOP3.LUT UR12, UR12, 0x3fff, URZ, 0xc0, !UPT ;  /* 0x00003fff0c0c7892 */ /* 0x000fe2000f8ec03f */
[----:B------:R-:W-:Y:S01]  /*2cc0*/  CS2R R226, SRZ ;  /* 0x0000000000e27805 */ /* 0x000fe2000001ff00 */
[----:B------:R-:W-:Y:S01]  /*2cd0*/  UMOV UR17, 0xc0000010 ;  /* 0xc000001000117882 */ /* 0x000fe20000000000 */
[----:B------:R-:W-:Y:S01]  /*2ce0*/  UMOV UR19, 0xc0000010 ;  /* 0xc000001000137882 */ /* 0x000fe20000000000 */
[----:B------:R-:W-:Y:S01]  /*2cf0*/  ULOP3.LUT UR12, UR12, 0x10000, URZ, 0xfc, !UPT ;  /* 0x000100000c0c7892 */ /* 0x000fe2000f8efc3f */
[----:B------:R-:W-:Y:S01]  /*2d00*/  STL [R1+0x368], RZ ;  /* 0x000368ff01007387 */ /* 0x000fe20000100800 */
[----:B------:R-:W-:Y:S01]  /*2d10*/  UMOV UR20, UR16 ;  /* 0x0000001000147c82 */ /* 0x000fe20008000000 */
[----:B------:R-:W-:Y:S01]  /*2d20*/  UMOV UR21, UR17 ;  /* 0x0000001100157c82 */ /* 0x000fe20008000000 */
[----:B------:R-:W-:Y:S01]  /*2d30*/  UIMAD UR18, UR5, 0x1c0, UR12 ;  /* 0x000001c0051278a4 */ /* 0x000fe2000f8e020c */
[----:B------:R-:W-:Y:S01]  /*2d40*/  STL [R1+0x364], RZ ;  /* 0x000364ff01007387 */ /* 0x000fe20000100800 */
[----:B------:R-:W-:Y:S01]  /*2d50*/  UMOV UR23, 0xc0000010 ;  /* 0xc000001000177882 */ /* 0x000fe20000000000 */
[----:B------:R-:W-:Y:S01]  /*2d60*/  UMOV UR24, UR16 ;  /* 0x0000001000187c82 */ /* 0x000fe20008000000 */
[----:B------:R-:W-:Y:S01]  /*2d70*/  UIADD3 UR22, UR18, 0x40, URZ ;  /* 0x0000004012167890 */ /* 0x000fe2000fffe03f */
[----:B------:R-:W-:Y:S01]  /*2d80*/  STL [R1+0x360], RZ ;  /* 0x000360ff01007387 */ /* 0x000fe20000100800 */
[----:B------:R-:W-:Y:S01]  /*2d90*/  UIADD3 UR26, UR18, 0x80, URZ ;  /* 0x00000080121a7890 */ /* 0x000fe2000fffe03f */
[----:B------:R-:W-:Y:S01]  /*2da0*/  CS2R R224, SRZ ;  /* 0x0000000000e07805 */ /* 0x000fe2000001ff00 */
[----:B------:R-:W-:Y:S01]  /*2db0*/  UMOV UR25, UR17 ;  /* 0x0000001100197c82 */ /* 0x000fe20008000000 */
[----:B------:R-:W-:Y:S01]  /*2dc0*/  QGMMA.64x32x32.F32.E4M3.E4M3 R24, gdesc[UR16], RZ, !UPT, gsb0 ;  /* 0x00600000101879f3 */ /* 0x000fe2000c0008ff */
[----:B------:R-:W-:Y:S01]  /*2dd0*/  UMOV UR27, 0xc0000010 ;  /* 0xc0000010001b7882 */ /* 0x000fe20000000000 */
[----:B------:R-:W-:Y:S01]  /*2de0*/  UIADD3 UR14, UR18, 0xc0, URZ ;  /* 0x000000c0120e7890 */ /* 0x000fe2000fffe03f */
[----:B------:R-:W-:Y:S01]  /*2df0*/  STL [R1+0x35c], RZ ;  /* 0x00035cff01007387 */ /* 0x000fe20000100800 */
[----:B------:R-:W-:Y:S01]  /*2e00*/  UMOV UR12, UR16 ;  /* 0x00000010000c7c82 */ /* 0x000fe20008000000 */
[----:B------:R-:W-:Y:S01]  /*2e10*/  UMOV UR13, UR17 ;  /* 0x00000011000d7c82 */ /* 0x000fe20008000000 */
[----:B------:R-:W-:Y:S01]  /*2e20*/  UMOV UR15, 0xc0000010 ;  /* 0xc0000010000f7882 */ /* 0x000fe20000000000 */
[----:B------:R-:W-:Y:S01]  /*2e30*/  UIADD3 UR34, UR18, 0x100, URZ ;  /* 0x0000010012227890 */ /* 0x000fe2000fffe03f */
[----:B------:R-:W-:Y:S01]  /*2e40*/  STL [R1+0x358], RZ ;  /* 0x000358ff01007387 */ /* 0x000fe20000100800 */
[----:B------:R-:W-:Y:S01]  /*2e50*/  UMOV UR32, UR16 ;  /* 0x0000001000207c82 */ /* 0x000fe20008000000 */
[----:B------:R-:W-:Y:S01]  /*2e60*/  UMOV UR33, UR17 ;  /* 0x0000001100217c82 */ /* 0x000fe20008000000 */
[----:B------:R-:W-:Y:S01]  /*2e70*/  UMOV UR35, 0xc0000010 ;  /* 0xc000001000237882 */ /* 0x000fe20000000000 */
[----:B------:R-:W-:Y:S01]  /*2e80*/  STL [R1+0x354], RZ ;  /* 0x000354ff01007387 */ /* 0x000fe20000100800 */
[----:B------:R-:W-:Y:S01]  /*2e90*/  UIADD3 UR30, UR18, 0x140, URZ ;  /* 0x00000140121e7890 */ /* 0x000fe2000fffe03f */
[----:B------:R-:W-:Y:S01]  /*2ea0*/  CS2R R222, SRZ ;  /* 0x0000000000de7805 */ /* 0x000fe2000001ff00 */
[----:B------:R-:W-:Y:S01]  /*2eb0*/  UMOV UR28, UR16 ;  /* 0x00000010001c7c82 */ /* 0x000fe20008000000 */
[----:B------:R-:W-:Y:S01]  /*2ec0*/  STL [R1+0x350], RZ ;  /* 0x000350ff01007387 */ /* 0x000fe20000100800 */
        /* <DEDUP_REMOVED lines=8> */
[----:B------:R-:W-:-:S02]  /*2f50*/  CS2R R220, SRZ ;  /* 0x0000000000dc7805 */ /* 0x000fc4000001ff00 */
[----:B------:R-:W-:Y:S02]  /*2f60*/  CS2R R218, SRZ ;  /* 0x0000000000da7805 */ /* 0x000fe4000001ff00 */
[----:B------:R-:W-:Y:S01]  /*2f70*/  CS2R R216, SRZ ;  /* 0x0000000000d87805 */ /* 0x000fe2000001ff00 */
[----:B------:R-:W-:Y:S01]  /*2f80*/  STL [R1+0x344], RZ ;  /* 0x000344ff01007387 */ /* 0x000fe20000100800 */
[----:B------:R-:W-:Y:S01]  /*2f90*/  CS2R R6, SRZ ;  /* 0x0000000000067805 */ /* 0x000fe2000001ff00 */
[----:B0-2---:R-:W-:Y:S02]  /*2fa0*/  IMAD.MOV.U32 R0, RZ, RZ, RZ ;  /* 0x000000ffff007224 */ /* 0x005fe400078e00ff */
[----:B------:R-:W-:Y:S01]  /*2fb0*/  STL [R1+0x340], RZ ;  /* 0x000340ff01007387 */ /* 0x000fe20000100800 */
[----:B------:R-:W-:-:S03]  /*2fc0*/  IMAD.MOV.U32 R2, RZ, RZ, RZ ;  /* 0x000000ffff027224 */ /* 0x000fc600078e00ff */
[----:B------:R-:W-:Y:S04]  /*2fd0*/  STL [R1+0x33c], RZ ;  /* 0x00033cff01007387 */ /* 0x000fe80000100800 */
[----:B------:R-:W-:Y:S04]  /*2fe0*/  STL [R1+0x338], RZ ;  /* 0x000338ff01007387 */ /* 0x000fe80000100800 */
[----:B------:R-:W-:Y:S04]  /*2ff0*/  STL [R1+0x334], RZ ;  /* 0x000334ff01007387 */ /* 0x000fe80000100800 */
[----:B------:R-:W-:Y:S04]  /*3000*/  STL [R1+0x330], RZ ;  /* 0x000330ff01007387 */ /* 0x000fe80000100800 */
[----:B------:R-:W-:Y:S04]  /*3010*/  STL [R1+0x32c], RZ ;  /* 0x00032cff01007387 */ /* 0x000fe80000100800 */
[----:B------:R-:W-:Y:S01]  /*3020*/  STL [R1+0x328], RZ ;  /* 0x000328ff01007387 */ /* 0x000fe20000100800 */
[----:B------:R-:W-:-:S02]  /*3030*/  WARPGROUP.DEPBAR.LE gsb0, 0x0 ;  /* 0x00008000000079c5 */ /* 0x000fc40000010000 */
[----:B------:R-:W-:Y:S01]  /*3040*/  WARPGROUP.ARRIVE ;  /* 0x00000000000079c5 */ /* 0x000fe20000000000 */
[----:B------:R-:W-:Y:S04]  /*3050*/  STL [R1+0x324], RZ ;  /* 0x000324ff01007387 */ /* 0x000fe80000100800 */
[----:B------:R-:W-:Y:S01]  /*3060*/  STL [R1+0x320], RZ ;  /* 0x000320ff01007387 */ /* 0x000fe20000100800 */
[----:B------:R-:W-:Y:S03]  /*3070*/  QGMMA.64x32x32.F32.E4M3.E4M3 R200, gdesc[UR20], RZ, !UPT, gsb0 ;  /* 0x0060000014c879f3 */ /* 0x000fe6000c0008ff */
        /* <DEDUP_REMOVED lines=39> */
[----:B------:R-:W-:Y:S01]  /*32f0*/  QGMMA.64x32x32.F32.E4M3.E4M3 R136, gdesc[UR12], RZ, !UPT, gsb0 ;  /* 0x006000000c8879f3 */ /* 0x000fe2000c0008ff */
[----:B------:R-:W-:Y:S02]  /*3300*/  UIADD3 UR12, UR16, 0x100, URZ ;  /* 0x00000100100c7890 */ /* 0x000fe4000fffe03f */
[----:B------:R-:W-:Y:S01]  /*3310*/  STL [R1+0x294], RZ ;  /* 0x000294ff01007387 */ /* 0x000fe20000100800 */
[----:B------:R-:W-:-:S02]  /*3320*/  ULDC UR13, c[0x0][0x50c] ;  /* 0x00014300000d7ab9 */ /* 0x000fc40000000800 */
[----:B------:R-:W-:Y:S01]  /*3330*/  UISETP.NE.AND UP0, UPT, UR13, 0x1, UPT ;  /* 0x000000010d00788c */ /* 0x000fe2000bf05270 */
        /* <DEDUP_REMOVED lines=59> */
[----:B------:R-:W-:Y:S01]  /*36f0*/  UMOV UR36, UR12 ;  /* 0x0000000c00247c82 */ /* 0x000fe20008000000 */
[----:B------:R-:W-:Y:S01]  /*3700*/  UMOV UR37, 0xc0000010 ;  /* 0xc000001000257882 */ /* 0x000fe20000000000 */
[----:B------:R-:W-:Y:S01]  /*3710*/  STL [R1+0x1c8], RZ ;  /* 0x0001c8ff01007387 */ /* 0x000fe20000100800 */
[----:B------:R-:W-:Y:S01]  /*3720*/  UMOV UR28, UR36 ;  /* 0x00000024001c7c82 */ /* 0x000fe20008000000 */
[----:B------:R-:W-:Y:S01]  /*3730*/  UMOV UR29, UR37 ;  /* 0x00000025001d7c82 */ /* 0x000fe20008000000 */
[----:B------:R-:W-:Y:S01]  /*3740*/  UMOV UR32, UR36 ;  /* 0x0000002400207c82 */ /* 0x000fe20008000000 */
        /* <DEDUP_REMOVED lines=23> */
[----:B------:R-:W-:-:S03]  /*38c0*/  WARPGROUP.DEPBAR.LE gsb0, 0x0 ;  /* 0x00008000000079c5 */ /* 0x000fc60000010000 */
        /* <DEDUP_REMOVED lines=68> */
[----:B------:R-:W-:Y:S04]  /*3d10*/  STL.64 [R1+0x40], R24 ;  /* 0x0000401801007387 */ /* 0x000fe80000100a00 */
[----:B------:R-:W-:Y:S04]  /*3d20*/  STL.64 [R1+0x48], R26 ;  /* 0x0000481a01007387 */ /* 0x000fe80000100a00 */
[----:B------:R-:W-:Y:S04]  /*3d30*/  STL.64 [R1+0x50], R28 ;  /* 0x0000501c01007387 */ /* 0x000fe80000100a00 */
[----:B------:R-:W-:Y:S04]  /*3d40*/  STL.64 [R1+0x58], R30 ;  /* 0x0000581e01007387 */ /* 0x000fe80000100a00 */
[----:B------:R-:W-:Y:S04]  /*3d50*/  STL.64 [R1+0x60], R32 ;  /* 0x0000602001007387 */ /* 0x000fe80000100a00 */
[----:B------:R-:W-:Y:S04]  /*3d60*/  STL.64 [R1+0x68], R34 ;  /* 0x0000682201007387 */ /* 0x000fe80000100a00 */
[----:B------:R-:W-:Y:S04]  /*3d70*/  STL.64 [R1+0x70], R36 ;  /* 0x0000702401007387 */ /* 0x000fe80000100a00 */
[----:B------:R0:W-:Y:S02]  /*3d80*/  STL.64 [R1+0x78], R38 ;  /* 0x0000782601007387 */ /* 0x0001e40000100a00 */
[----:B0-----:R-:W-:-:S06]  /*3d90*/  WARPGROUP.ARRIVE ;  /* 0x00000000000079c5 */ /* 0x001fcc0000000000 */
[----:B------:R-:W-:Y:S03]  /*3da0*/  QGMMA.64x32x32.F32.E4M3.E4M3 R24, gdesc[UR36], RZ, !UPT, gsb0 ;  /* 0x00600000241879f3 */ /* 0x000fe6000c0008ff */
[----:B------:R-:W-:Y:S02]  /*3db0*/  WARPGROUP.DEPBAR.LE gsb0, 0x0 ;  /* 0x00008000000079c5 */ /* 0x000fe40000010000 */
[----:B------:R-:W-:-:S06]  /*3dc0*/  WARPGROUP.ARRIVE ;  /* 0x00000000000079c5 */ /* 0x000fcc0000000000 */
[----:B------:R-:W-:Y:S03]  /*3dd0*/  QGMMA.64x32x32.F32.E4M3.E4M3 R56, gdesc[UR28], RZ, !UPT, gsb0 ;  /* 0x006000001c3879f3 */ /* 0x000fe6000c0008ff */
[----:B------:R-:W-:Y:S02]  /*3de0*/  WARPGROUP.DEPBAR.LE gsb0, 0x0 ;  /* 0x00008000000079c5 */ /* 0x000fe40000010000 */
[----:B------:R-:W-:-:S06]  /*3df0*/  WARPGROUP.ARRIVE ;  /* 0x00000000000079c5 */ /* 0x000fcc0000000000 */
[----:B------:R-:W-:Y:S03]  /*3e00*/  QGMMA.64x32x32.F32.E4M3.E4M3 R88, gdesc[UR32], RZ, !UPT, gsb0 ;  /* 0x00600000205879f3 */ /* 0x000fe6000c0008ff */
[----:B------:R-:W-:Y:S02]  /*3e10*/  WARPGROUP.DEPBAR.LE gsb0, 0x0 ;  /* 0x00008000000079c5 */ /* 0x000fe40000010000 */
[----:B------:R-:W-:-:S06]  /*3e20*/  WARPGROUP.ARRIVE ;  /* 0x00000000000079c5 */ /* 0x000fcc0000000000 */
[----:B------:R-:W-:Y:S01]  /*3e30*/  QGMMA.64x32x32.F32.E4M3.E4M3 R120, gdesc[UR12], RZ, !UPT, gsb0 ;  /* 0x006000000c7879f3 */ /* 0x000fe2000c0008ff */
[----:B------:R-:W-:-:S06]  /*3e40*/  USEL UR12, URZ, 0x1, UP0 ;  /* 0x000000013f0c7887 */ /* 0x000fcc0008000000 */
[----:B------:R-:W-:Y:S01]  /*3e50*/  ISETP.NE.AND P0, PT, RZ, UR12, PT ;  /* 0x0000000cff007c0c */ /* 0x000fe2000bf05270 */
        /* <DEDUP_REMOVED lines=10> */
[----:B------:R0:W-:Y:S01]  /*3f00*/  STL.64 [R1], R8 ;  /* 0x0000000801007387 */ /* 0x0001e20000100a00 */
[----:B------:R-:W-:Y:S02]  /*3f10*/  IMAD.MOV.U32 R5, RZ, RZ, R21 ;  /* 0x000000ffff057224 */ /* 0x000fe400078e0015 */
[----:B------:R-:W-:Y:S01]  /*3f20*/  IMAD.MOV.U32 R4, RZ, RZ, R22 ;  /* 0x000000ffff047224 */ /* 0x000fe200078e0016 */
[----:B------:R2:W-:Y:S01]  /*3f30*/  STL.64 [R1+0x8], R10 ;  /* 0x0000080a01007387 */ /* 0x0005e20000100a00 */
[----:B------:R-:W-:-:S03]  /*3f40*/  IMAD.MOV.U32 R3, RZ, RZ, R23 ;  /* 0x000000ffff037224 */ /* 0x000fc600078e0017 */
[----:B------:R4:W-:Y:S04]  /*3f50*/  STL.64 [R1+0x10], R12 ;  /* 0x0000100c01007387 */ /* 0x0009e80000100a00 */
[----:B------:R5:W-:Y:S01]  /*3f60*/  STL.64 [R1+0x18], R14 ;  /* 0x0000180e01007387 */ /* 0x000be20000100a00 */
[----:B0-----:R-:W-:-:S03]  /*3f70*/  CS2R R8, SRZ ;  /* 0x0000000000087805 */ /* 0x001fc6000001ff00 */
[----:B------:R0:W-:Y:S01]  /*3f80*/  STL.64 [R1+0x20], R16 ;  /* 0x0000201001007387 */ /* 0x0001e20000100a00 */
[----:B--2---:R-:W-:-:S03]  /*3f90*/  CS2R R10, SRZ ;  /* 0x00000000000a7805 */ /* 0x004fc6000001ff00 */
[----:B------:R2:W-:Y:S01]  /*3fa0*/  STL.64 [R1+0x28], R18 ;  /* 0x0000281201007387 */ /* 0x0005e20000100a00 */
[----:B----4-:R-:W-:-:S03]  /*3fb0*/  CS2R R12, SRZ ;  /* 0x00000000000c7805 */ /* 0x010fc6000001ff00 */
[----:B------:R4:W-:Y:S01]  /*3fc0*/  STL.64 [R1+0x30], R20 ;  /* 0x0000301401007387 */ /* 0x0009e20000100a00 */
[----:B-----5:R-:W-:-:S03]  /*3fd0*/  CS2R R14, SRZ ;  /* 0x00000000000e7805 */ /* 0x020fc6000001ff00 */
[----:B------:R5:W-:Y:S01]  /*3fe0*/  STL.64 [R1+0x38], R22 ;  /* 0x0000381601007387 */ /* 0x000be20000100a00 */
[----:B0-----:R-:W-:Y:S02]  /*3ff0*/  CS2R R16, SRZ ;  /* 0x0000000000107805 */ /* 0x001fe4000001ff00 */
[----:B--2---:R-:W-:Y:S02]  /*4000*/  CS2R R18, SRZ ;  /* 0x0000000000127805 */ /* 0x004fe4000001ff00 */
[----:B----4-:R-:W-:Y:S02]  /*4010*/  CS2R R20, SRZ ;  /* 0x0000000000147805 */ /* 0x010fe4000001ff00 */
[----:B-----5:R-:W-:Y:S01]  /*4020*/  CS2R R22, SRZ ;  /* 0x0000000000167805 */ /* 0x020fe2000001ff00 */
[----:B------:R-:W-:Y:S06]  /*4030*/  @!P0 BRA `(.L_x_23) ;  /* 0x0000001800f08947 */ /* 0x000fec0003800000 */
[----:B------:R-:W-:Y:S01]  /*4040*/  FADD R227, RZ, R3 ;  /* 0x00000003ffe37221 */ /* 0x000fe20000000000 */
[----:B------:R-:W-:-:S01]  /*4050*/  FADD R3, RZ, R202 ;  /* 0x000000caff037221 */ /* 0x000fc20000000000 */
[----:B------:R-:W-:Y:S01]  /*4060*/  FADD R225, RZ, R5 ;  /* 0x00000005ffe17221 */ /* 0x000fe20000000000 */
[----:B------:R-:W2:Y:S01]  /*4070*/  LDL R0, [R1+0x44] ;  /* 0x0000440001007983 */ /* 0x000ea20000100800 */
[----:B------:R-:W-:-:S01]  /*4080*/  FADD R226, RZ, R4 ;  /* 0x00000004ffe27221 */ /* 0x000fc20000000000 */
[----:B------:R-:W-:Y:S01]  /*4090*/  FADD R5, RZ, R203 ;  /* 0x000000cbff057221 */ /* 0x000fe20000000000 */
[----:B------:R-:W-:-:S01]  /*40a0*/  FADD R4, RZ, R204 ;  /* 0x000000ccff047221 */ /* 0x000fc20000000000 */
[----:B------:R-:W4:Y:S04]  /*40b0*/  LDL R6, [R1+0x48] ;  /* 0x0000480001067983 */ /* 0x000f280000100800 */
[----:B------:R-:W5:Y:S04]  /*40c0*/  LDL R7, [R1+0x4c] ;  /* 0x00004c0001077983 */ /* 0x000f680000100800 */
[----:B------:R-:W3:Y:S04]  /*40d0*/  LDL R8, [R1+0x50] ;  /* 0x0000500001087983 */ /* 0x000ee80000100800 */
        /* <DEDUP_REMOVED lines=11> */
[----:B------:R-:W3:Y:S04]  /*4190*/  LDL R20, [R1] ;  /* 0x0000000001147983 */ /* 0x000ee80000100800 */
        /* <DEDUP_REMOVED lines=12> */
[----:B------:R-:W3:Y:S01]  /*4260*/  LDL R2, [R1+0x40] ;  /* 0x0000400001027983 */ /* 0x000ee20000100800 */
[----:B------:R-:W-:-:S01]  /*4270*/  FADD R228, RZ, R200 ;  /* 0x000000c8ffe47221 */ /* 0x000fc20000000000 */
[----:B------:R-:W-:Y:S01]  /*4280*/  FADD R229, RZ, R201 ;  /* 0x000000c9ffe57221 */ /* 0x000fe20000000000 */
[----:B------:R-:W-:Y:S01]  /*4290*/  UMOV UR6, URZ ;  /* 0x0000003f00067c82 */ /* 0x000fe20008000000 */
[----:B------:R0:W-:Y:S04]  /*42a0*/  STL [R1+0x80], R3 ;  /* 0x0000800301007387 */ /* 0x0001e80000100800 */
[----:B------:R1:W-:Y:S04]  /*42b0*/  STL [R1+0x84], R5 ;  /* 0x0000840501007387 */ /* 0x0003e80000100800 */
[----:B------:R1:W-:Y:S01]  /*42c0*/  STL [R1+0x88], R4 ;  /* 0x0000880401007387 */ /* 0x0003e20000100800 */
[----:B0-----:R-:W-:-:S01]  /*42d0*/  FADD R3, RZ, R205 ;  /* 0x000000cdff037221 */ /* 0x001fc20000000000 */
[----:B-1----:R-:W-:-:S04]  /*42e0*/  FADD R5, RZ, R206 ;  /* 0x000000ceff057221 */ /* 0x002fc80000000000 */
[----:B------:R0:W-:Y:S01]  /*42f0*/  STL [R1+0x8c], R3 ;  /* 0x00008c0301007387 */ /* 0x0001e20000100800 */
[----:B------:R-:W-:-:S03]  /*4300*/  FADD R4, RZ, R207 ;  /* 0x000000cfff047221 */ /* 0x000fc60000000000 */
        /* <DEDUP_REMOVED lines=59> */
[----:B--2---:R-:W-:-:S03]  /*46c0*/  FADD R4, RZ, R173 ;  /* 0x000000adff047221 */ /* 0x004fc60000000000 */
[----:B------:R1:W-:Y:S04]  /*46d0*/  STL [R1+0x108], R5 ;  /* 0x0001080501007387 */ /* 0x0003e80000100800 */
[----:B------:R2:W-:Y:S01]  /*46e0*/  STL [R1+0x10c], R4 ;  /* 0x00010c0401007387 */ /* 0x0005e20000100800 */
[----:B0-----:R-:W-:-:S01]  /*46f0*/  FADD R3, RZ, R174 ;  /* 0x000000aeff037221 */ /* 0x001fc20000000000 */
[----:B-1----:R-:W-:-:S04]  /*4700*/  FADD R5, RZ, R175 ;  /* 0x000000afff057221 */ /* 0x002fc80000000000 */
[----:B------:R0:W-:Y:S01]  /*4710*/  STL [R1+0x110], R3 ;  /* 0x0001100301007387 */ /* 0x0001e20000100800 */
[----:B--2---:R-:W-:-:S03]  /*4720*/  FADD R4, RZ, R176 ;  /* 0x000000b0ff047221 */ /* 0x004fc60000000000 */
[----:B------:R1:W-:Y:S01]  /*4730*/  STL [R1+0x114], R5 ;  /* 0x0001140501007387 */ /* 0x0003e20000100800 */
[----:B------:R-:W-:-:S03]  /*4740*/  FADD R0, RZ, R0 ;  /* 0x00000000ff007221 */ /* 0x000fc60000000000 */
[----:B------:R2:W-:Y:S01]  /*4750*/  STL [R1+0x118], R4 ;  /* 0x0001180401007387 */ /* 0x0005e20000100800 */
[----:B----4-:R-:W-:-:S01]  /*4760*/  FADD R6, RZ, R6 ;  /* 0x00000006ff067221 */ /* 0x010fc20000000000 */
[----:B0-----:R-:W-:Y:S01]  /*4770*/  FADD R3, RZ, R177 ;  /* 0x000000b1ff037221 */ /* 0x001fe20000000000 */
[----:B-----5:R-:W-:-:S01]  /*4780*/  FADD R7, RZ, R7 ;  /* 0x00000007ff077221 */ /* 0x020fc20000000000 */
[----:B-1----:R-:W-:-:S03]  /*4790*/  FADD R5, RZ, R178 ;  /* 0x000000b2ff057221 */ /* 0x002fc60000000000 */
[----:B------:R0:W-:Y:S01]  /*47a0*/  STL [R1+0x11c], R3 ;  /* 0x00011c0301007387 */ /* 0x0001e20000100800 */
[----:B---3--:R-:W-:-:S01]  /*47b0*/  FADD R8, RZ, R8 ;  /* 0x00000008ff087221 */ /* 0x008fc20000000000 */
[----:B--2---:R-:W-:Y:S02]  /*47c0*/  FADD R4, RZ, R179 ;  /* 0x000000b3ff047221 */ /* 0x004fe40000000000 */
[----:B------:R1:W-:Y:S01]  /*47d0*/  STL [R1+0x120], R5 ;  /* 0x0001200501007387 */ /* 0x0003e20000100800 */
[----:B------:R-:W-:-:S03]  /*47e0*/  FADD R9, RZ, R9 ;  /* 0x00000009ff097221 */ /* 0x000fc60000000000 */
[----:B------:R2:W-:Y:S01]  /*47f0*/  STL [R1+0x124], R4 ;  /* 0x0001240401007387 */ /* 0x0005e20000100800 */
[----:B------:R-:W-:-:S01]  /*4800*/  FADD R10, RZ, R10 ;  /* 0x0000000aff0a7221 */ /* 0x000fc20000000000 */
[----:B0-----:R-:W-:Y:S01]  /*4810*/  FADD R3, RZ, R180 ;  /* 0x000000b4ff037221 */ /* 0x001fe20000000000 */
[----:B------:R-:W-:-:S01]  /*4820*/  FADD R11, RZ, R11 ;  /* 0x0000000bff0b7221 */ /* 0x000fc20000000000 */
[----:B-1----:R-:W-:-:S03]  /*4830*/  FADD R5, RZ, R181 ;  /* 0x000000b5ff057221 */ /* 0x002fc60000000000 */
[----:B------:R0:W-:Y:S01]  /*4840*/  STL [R1+0x128], R3 ;  /* 0x0001280301007387 */ /* 0x0001e20000100800 */
[----:B------:R-:W-:-:S01]  /*4850*/  FADD R12, RZ, R12 ;  /* 0x0000000cff0c7221 */ /* 0x000fc20000000000 */
[----:B--2---:R-:W-:Y:S02]  /*4860*/  FADD R4, RZ, R182 ;  /* 0x000000b6ff047221 */ /* 0x004fe40000000000 */
[----:B------:R1:W-:Y:S01]  /*4870*/  STL [R1+0x12c], R5 ;  /* 0x00012c0501007387 */ /* 0x0003e20000100800 */
[----:B------:R-:W-:-:S03]  /*4880*/  FADD R13, RZ, R13 ;  /* 0x0000000dff0d7221 */ /* 0x000fc60000000000 */
[----:B------:R2:W-:Y:S01]  /*4890*/  STL [R1+0x130], R4 ;  /* 0x0001300401007387 */ /* 0x0005e20000100800 */
[----:B0-----:R-:W-:-:S01]  /*48a0*/  FADD R3, RZ, R183 ;  /* 0x000000b7ff037221 */ /* 0x001fc20000000000 */
[----:B------:R-:W-:Y:S01]  /*48b0*/  FADD R14, RZ, R14 ;  /* 0x0000000eff0e7221 */ /* 0x000fe20000000000 */
[----:B-1----:R-:W-:-:S03]  /*48c0*/  FADD R5, RZ, R152 ;  /* 0x00000098ff057221 */ /* 0x002fc60000000000 */
[----:B------:R0:W-:Y:S01]  /*48d0*/  STL [R1+0x134], R3 ;  /* 0x0001340301007387 */ /* 0x0001e20000100800 */
[----:B------:R-:W-:-:S01]  /*48e0*/  FADD R15, RZ, R15 ;  /* 0x0000000fff0f7221 */ /* 0x000fc20000000000 */
[----:B--2---:R-:W-:Y:S02]  /*48f0*/  FADD R4, RZ, R153 ;  /* 0x00000099ff047221 */ /* 0x004fe40000000000 */
[----:B------:R1:W-:Y:S01]  /*4900*/  STL [R1+0x138], R5 ;  /* 0x0001380501007387 */ /* 0x0003e20000100800 */
[----:B------:R-:W-:-:S01]  /*4910*/  FADD R16, RZ, R16 ;  /* 0x00000010ff107221 */ /* 0x000fc20000000000 */
[----:B------:R-:W-:Y:S02]  /*4920*/  FADD R17, RZ, R17 ;  /* 0x00000011ff117221 */ /* 0x000fe40000000000 */
        /* <DEDUP_REMOVED lines=299> */
[----:B0-----:R-:W-:-:S05]  /*5be0*/  FADD R3, RZ, R39 ;  /* 0x00000027ff037221 */ /* 0x001fca0000000000 */
[----:B------:R2:W-:Y:S02]  /*5bf0*/  STL [R1+0x374], R3 ;  /* 0x0003740301007387 */ /* 0x0005e40000100800 */
.L_x_23:
[----:B------:R-:W-:-:S04]  /*5c00*/  UIADD3 UR45, UR5, 0x1, URZ ;  /* 0x00000001052d7890 */ /* 0x000fc8000fffe03f */
[----:B------:R-:W-:-:S04]  /*5c10*/  UISETP.NE.AND UP0, UPT, UR45, 0x11, UPT ;  /* 0x000000112d00788c */ /* 0x000fc8000bf05270 */
[----:B------:R-:W-:Y:S02]  /*5c20*/  USEL UR13, URZ, 0x1, UP0 ;  /* 0x000000013f0d7887 */ /* 0x000fe40008000000 */
[----:B------:R-:W-:Y:S02]  /*5c30*/  USEL UR45, UR45, URZ, UP0 ;  /* 0x0000003f2d2d7287 */ /* 0x000fe40008000000 */
[----:B------:R-:W-:-:S06]  /*5c40*/  ULOP3.LUT UR13, UR4, UR13, URZ, 0x3c, !UPT ;  /* 0x0000000d040d7292 */ /* 0x000fcc000f8e3c3f */
[----:B--2---:R-:W-:Y:S01]  /*5c50*/  IMAD.U32 R3, RZ, RZ, UR13 ;  /* 0x0000000dff037e24 */ /* 0x004fe2000f8e00ff */
[----:B------:R-:W-:-:S06]  /*5c60*/  UMOV UR13, 0x1 ;  /* 0x00000001000d7882 */ /* 0x000fcc0000000000 */
.L_x_18:
[----:B------:R-:W-:-:S04]  /*5c70*/  UISETP.LT.AND UP0, UPT, UR11, 0x1, UPT ;  /* 0x000000010b00788c */ /* 0x000fc8000bf01270 */
[----:B------:R-:W-:-:S04]  /*5c80*/  USEL UR14, UR11, 0x1, UP0 ;  /* 0x000000010b0e7887 */ /* 0x000fc80008000000 */
[----:B------:R-:W-:-:S04]  /*5c90*/  UIADD3 UR14, UR11, -UR14, URZ ;  /* 0x8000000e0b0e7290 */ /* 0x000fc8000fffe03f */
[----:B------:R-:W-:-:S06]  /*5ca0*/  UISETP.GE.AND UP0, UPT, UR14, 0x1, UPT ;  /* 0x000000010e00788c */ /* 0x000fcc000bf06270 */
[----:B------:R-:W-:-:S13]  /*5cb0*/  PLOP3.LUT P0, PT, PT, PT, UP0, 0x80, 0x0 ;  /* 0x000000000000781c */ /* 0x000fda0003f0f008 */
[----:B------:R-:W-:Y:S05]  /*5cc0*/  @!P0 BRA `(.L_x_24) ;  /* 0x0000003800488947 */ /* 0x000fea0003800000 */
[----:B------:R-:W-:Y:S01]  /*5cd0*/  IMAD.U32 R4, RZ, RZ, UR14 ;  /* 0x0000000eff047e24 */ /* 0x000fe2000f8e00ff */
[----:B------:R-:W-:Y:S01]  /*5ce0*/  UMOV UR44, UR5 ;  /* 0x00000005002c7c82 */ /* 0x000fe20008000000 */
[----:B------:R-:W-:-:S05]  /*5cf0*/  ULDC UR43, c[0x0][0x50c] ;  /* 0x00014300002b7ab9 */ /* 0x000fca0000000800 */
.L_x_32:
[----:B------:R-:W-:-:S06]  /*5d00*/  UISETP.NE.AND UP0, UPT, UR8, 0x3, UPT ;  /* 0x000000030800788c */ /* 0x000fcc000bf05270 */
[----:B------:R-:W-:-:S13]  /*5d10*/  PLOP3.LUT P1, PT, PT, PT, UP0, 0x80, 0x0 ;  /* 0x000000000000781c */ /* 0x000fda0003f2f008 */
[----:B-----5:R-:W-:Y:S05]  /*5d20*/  @!P1 BRA `(.L_x_25) ;  /* 0x0000000000049947 */ /* 0x020fea0003800000 */
[----:B------:R-:W-:Y:S01]  /*5d30*/  BPT.TRAP 0x1 ;  /* 0x000000040000795c */ /* 0x000fe20000300000 */
.L_x_25:
[----:B------:R-:W0:Y:S01]  /*5d40*/  S2UR UR14, SR_CgaCtaId ;  /* 0x00000000000e79c3 */ /* 0x000e220000008800 */
[----:B------:R-:W-:Y:S01]  /*5d50*/  UMOV UR9, 0x400 ;  /* 0x0000040000097882 */ /* 0x000fe20000000000 */
[----:B------:R-:W-:Y:S01]  /*5d60*/  SHF.L.U32 R5, R3, 0x1f, RZ ;  /* 0x0000001f03057819 */ /* 0x000fe200000006ff */
[----:B0-----:R-:W-:-:S04]  /*5d70*/  ULEA UR9, UR14, UR9, 0x18 ;  /* 0x000000090e097291 */ /* 0x001fc8000f8ec03f */
[----:B------:R-:W-:-:S09]  /*5d80*/  ULEA UR14, UR45, UR9, 0x3 ;  /* 0x000000092d0e7291 */ /* 0x000fd2000f8e183f */
[----:B------:R0:W2:Y:S01]  /*5d90*/  SYNCS.PHASECHK.TRANS64.TRYWAIT P0, [UR14], R5 ;  /* 0x00000005ff0075a7 */ /* 0x0000a2000800014e */
[----:B------:R-:W-:Y:S05]  /*5da0*/  @!P1 BRA `(.L_x_26) ;  /* 0x0000000000049947 */ /* 0x000fea0003800000 */
[----:B------:R-:W-:Y:S01]  /*5db0*/  BPT.TRAP 0x1 ;  /* 0x000000040000795c */ /* 0x000fe20000300000 */
.L_x_26:
[----:B--2---:R-:W-:Y:S05]  /*5dc0*/  @P0 BRA `(.L_x_27) ;  /* 0x0000000000080947 */ /* 0x004fea0003800000 */
[----:B------:R-:W2:Y:S02]  /*5dd0*/  SYNCS.PHASECHK.TRANS64.TRYWAIT P0, [UR14], R5 ;  /* 0x00000005ff0075a7 */ /* 0x000ea4000800014e */
[----:B--2---:R-:W-:Y:S05]  /*5de0*/  @!P0 BRA `(.L_x_28) ;  /* 0x0000019400e88947 */ /* 0x004fea0003800000 */
.L_x_27:
[----:B------:R-:W-:Y:S04]  /*5df0*/  STL.64 [R1+0x410], R18 ;  /* 0x0004101201007387 */ /* 0x000fe80000100a00 */
[----:B------:R-:W-:Y:S04]  /*5e00*/  STL.64 [R1+0x408], R16 ;  /* 0x0004081001007387 */ /* 0x000fe80000100a00 */
[----:B------:R-:W-:Y:S04]  /*5e10*/  STL.64 [R1+0x400], R14 ;  /* 0x0004000e01007387 */ /* 0x000fe80000100a00 */
[----:B------:R-:W-:Y:S04]  /*5e20*/  STL.64 [R1+0x3f8], R12 ;  /* 0x0003f80c01007387 */ /* 0x000fe80000100a00 */
[----:B------:R-:W-:Y:S04]  /*5e30*/  STL.64 [R1+0x3f0], R10 ;  /* 0x0003f00a01007387 */ /* 0x000fe80000100a00 */
[----:B------:R-:W-:Y:S04]  /*5e40*/  STL.64 [R1+0x3e8], R8 ;  /* 0x0003e80801007387 */ /* 0x000fe80000100a00 */
[----:B------:R-:W-:Y:S04]  /*5e50*/  STL.64 [R1+0x3e0], R6 ;  /* 0x0003e00601007387 */ /* 0x000fe80000100a00 */
[----:B------:R0:W-:Y:S04]  /*5e60*/  STL [R1+0x3d8], R4 ;  /* 0x0003d80401007387 */ /* 0x0001e80000100800 */
[----:B0-----:R-:W2:Y:S04]  /*5e70*/  LDL.LU.64 R4, [R1+0x40] ;  /* 0x0000400001047983 */ /* 0x001ea80000300a00 */
[----:B------:R-:W2:Y:S04]  /*5e80*/  LDL.LU.64 R6, [R1+0x48] ;  /* 0x0000480001067983 */ /* 0x000ea80000300a00 */
[----:B------:R-:W2:Y:S04]  /*5e90*/  LDL.LU.64 R8, [R1+0x50] ;  /* 0x0000500001087983 */ /* 0x000ea80000300a00 */
[----:B------:R-:W2:Y:S04]  /*5ea0*/  LDL.LU.64 R10, [R1+0x58] ;  /* 0x00005800010a7983 */ /* 0x000ea80000300a00 */
[----:B------:R-:W2:Y:S04]  /*5eb0*/  LDL.LU.64 R12, [R1+0x60] ;  /* 0x00006000010c7983 */ /* 0x000ea80000300a00 */
[----:B------:R-:W2:Y:S04]  /*5ec0*/  LDL.LU.64 R14, [R1+0x68] ;  /* 0x00006800010e7983 */ /* 0x000ea80000300a00 */
[----:B------:R-:W2:Y:S04]  /*5ed0*/  LDL.LU.64 R16, [R1+0x70] ;  /* 0x0000700001107983 */ /* 0x000ea80000300a00 */
[----:B------:R-:W2:Y:S01]  /*5ee0*/  LDL.LU.64 R18, [R1+0x78] ;  /* 0x0000780001127983 */ /* 0x000ea20000300a00 */
[----:B------:R-:W-:-:S02]  /*5ef0*/  UIADD3 UR15, UR9, 0x19a00, URZ ;  /* 0x00019a00090f7890 */ /* 0x000fc4000fffe03f */
[----:B------:R-:W-:Y:S02]  /*5f00*/  UISETP.NE.AND UP0, UPT, UR12, URZ, UPT ;  /* 0x0000003f0c00728c */ /* 0x000fe4000bf05270 */
[----:B------:R-:W-:Y:S02]  /*5f10*/  USHF.R.U32.HI UR15, URZ, 0x4, UR15 ;  /* 0x000000043f0f7899 */ /* 0x000fe4000801160f */
[----:B------:R-:W-:Y:S02]  /*5f20*/  ULOP3.LUT UR14, UR10, 0x10000, URZ, 0xfc, !UPT ;  /* 0x000100000a0e7892 */ /* 0x000fe4000f8efc3f */
[----:B------:R-:W-:Y:S02]  /*5f30*/  ULOP3.LUT UR15, UR15, 0x3fff, URZ, 0xc0, !UPT ;  /* 0x00003fff0f0f7892 */ /* 0x000fe4000f8ec03f */
[----:B------:R-:W-:Y:S02]  /*5f40*/  USEL UR13, UR13, URZ, !UP0 ;  /* 0x0000003f0d0d7287 */ /* 0x000fe4000c000000 */
[----:B------:R-:W-:-:S02]  /*5f50*/  UIMAD UR12, UR45, 0x180, UR14 ;  /* 0x000001802d0c78a4 */ /* 0x000fc4000f8e020e */
[----:B------:R-:W-:Y:S02]  /*5f60*/  ULOP3.LUT UR14, UR15, 0x10000, URZ, 0xfc, !UPT ;  /* 0x000100000f0e7892 */ /* 0x000fe4000f8efc3f */
[----:B------:R-:W-:Y:S02]  /*5f70*/  UISETP.NE.U32.AND UP0, UPT, UR13, URZ, UPT ;  /* 0x0000003f0d00728c */ /* 0x000fe4000bf05070 */
[----:B------:R-:W-:Y:S01]  /*5f80*/  UIMAD UR14, UR45, 0x1c0, UR14 ;  /* 0x000001c02d0e78a4 */ /* 0x000fe2000f8e020e */
[----:B------:R-:W-:Y:S01]  /*5f90*/  UMOV UR13, 0xc0000010 ;  /* 0xc0000010000d7882 */ /* 0x000fe20000000000 */
[----:B------:R-:W-:Y:S02]  /*5fa0*/  UMOV UR15, 0xc0000010 ;  /* 0xc0000010000f7882 */ /* 0x000fe40000000000 */
[----:B------:R-:W-:Y:S01]  /*5fb0*/  UIADD3 UR18, UR14, 0x40, URZ ;  /* 0x000000400e127890 */ /* 0x000fe2000fffe03f */
[----:B------:R-:W-:Y:S01]  /*5fc0*/  UMOV UR16, UR12 ;  /* 0x0000000c00107c82 */ /* 0x000fe20008000000 */
[----:B------:R-:W-:Y:S01]  /*5fd0*/  UMOV UR17, UR13 ;  /* 0x0000000d00117c82 */ /* 0x000fe20008000000 */
[----:B------:R-:W-:Y:S01]  /*5fe0*/  UMOV UR19, 0xc0000010 ;  /* 0xc000001000137882 */ /* 0x000fe20000000000 */
        /* <DEDUP_REMOVED lines=8> */
[----:B--2---:R-:W-:Y:S01]  /*6070*/  WARPGROUP.ARRIVE ;  /* 0x00000000000079c5 */ /* 0x004fe20000000000 */
[----:B------:R-:W-:Y:S01]  /*6080*/  UIADD3 UR30, UR14, 0x100, URZ ;  /* 0x000001000e1e7890 */ /* 0x000fe2000fffe03f */
[----:B------:R-:W-:Y:S01]  /*6090*/  UMOV UR28, UR12 ;  /* 0x0000000c001c7c82 */ /* 0x000fe20008000000 */
[----:B------:R-:W-:-:S03]  /*60a0*/  UMOV UR29, UR13 ;  /* 0x0000000d001d7c82 */ /* 0x000fc60008000000 */
[----:B------:R-:W-:Y:S03]  /*60b0*/  QGMMA.64x32x32.F32.E4M3.E4M3 R4, gdesc[UR12], R4, UP0, gsb0 ;  /* 0x006000000c0479f3 */ /* 0x000fe6000b800804 */
[----:B------:R-:W-:Y:S02]  /*60c0*/  WARPGROUP.DEPBAR.LE gsb0, 0x0 ;  /* 0x00008000000079c5 */ /* 0x000fe40000010000 */
[----:B------:R-:W-:Y:S01]  /*60d0*/  WARPGROUP.ARRIVE ;  /* 0x00000000000079c5 */ /* 0x000fe20000000000 */
[----:B------:R-:W-:Y:S01]  /*60e0*/  UMOV UR31, 0xc0000010 ;  /* 0xc0000010001f7882 */ /* 0x000fe20000000000 */
[----:B------:R-:W-:Y:S01]  /*60f0*/  UIADD3 UR34, UR14, 0x140, URZ ;  /* 0x000001400e227890 */ /* 0x000fe2000fffe03f */
[----:B------:R0:W-:Y:S03]  /*6100*/  STL.64 [R1+0x40], R4 ;  /* 0x0000400401007387 */ /* 0x0001e60000100a00 */
[----:B------:R-:W-:Y:S01]  /*6110*/  QGMMA.64x32x32.F32.E4M3.E4M3 R200, gdesc[UR16], R200, UP0, gsb0 ;  /* 0x0060000010c879f3 */ /* 0x000fe2000b8008c8 */
[----:B------:R-:W-:Y:S01]  /*6120*/  UMOV UR32, UR12 ;  /* 0x0000000c00207c82 */ /* 0x000fe20008000000 */
[----:B------:R-:W-:Y:S01]  /*6130*/  UMOV UR33, UR13 ;  /* 0x0000000d00217c82 */ /* 0x000fe20008000000 */
[----:B------:R-:W-:Y:S01]  /*6140*/  UMOV UR35, 0xc0000010 ;  /* 0xc000001000237882 */ /* 0x000fe20000000000 */
[----:B------:R-:W-:Y:S01]  /*6150*/  UIADD3 UR38, UR14, 0x180, URZ ;  /* 0x000001800e267890 */ /* 0x000fe2000fffe03f */
[----:B------:R-:W-:Y:S01]  /*6160*/  STL.64 [R1+0x48], R6 ;  /* 0x0000480601007387 */ /* 0x000fe20000100a00 */
[----:B------:R-:W-:Y:S01]  /*6170*/  UMOV UR36, UR12 ;  /* 0x0000000c00247c82 */ /* 0x000fe20008000000 */
[----:B------:R-:W-:Y:S01]  /*6180*/  UMOV UR37, UR13 ;  /* 0x0000000d00257c82 */ /* 0x000fe20008000000 */
[----:B------:R-:W-:Y:S01]  /*6190*/  UMOV UR39, 0xc0000010 ;  /* 0xc000001000277882 */ /* 0x000fe20000000000 */
[----:B------:R-:W-:Y:S01]  /*61a0*/  UIADD3 UR16, UR12, 0x100, URZ ;  /* 0x000001000c107890 */ /* 0x000fe2000fffe03f */
[----:B------:R-:W-:Y:S01]  /*61b0*/  STL.64 [R1+0x50], R8 ;  /* 0x0000500801007387 */ /* 0x000fe20000100a00 */
[----:B0-----:R-:W-:-:S03]  /*61c0*/  IMAD.MOV.U32 R5, RZ, RZ, R4 ;  /* 0x000000ffff057224 */ /* 0x001fc600078e0004 */
[----:B------:R-:W-:Y:S04]  /*61d0*/  STL.64 [R1+0x58], R10 ;  /* 0x0000580a01007387 */ /* 0x000fe80000100a00 */
[----:B------:R-:W-:Y:S04]  /*61e0*/  STL.64 [R1+0x60], R12 ;  /* 0x0000600c01007387 */ /* 0x000fe80000100a00 */
[----:B------:R-:W-:Y:S04]  /*61f0*/  STL.64 [R1+0x68], R14 ;  /* 0x0000680e01007387 */ /* 0x000fe80000100a00 */
[----:B------:R-:W-:Y:S04]  /*6200*/  STL.64 [R1+0x70], R16 ;  /* 0x0000701001007387 */ /* 0x000fe80000100a00 */
[----:B------:R0:W-:Y:S04]  /*6210*/  STL.64 [R1+0x78], R18 ;  /* 0x0000781201007387 */ /* 0x0001e80000100a00 */
[----:B0-----:R0:W5:Y:S04]  /*6220*/  LDL.LU.64 R18, [R1+0x410] ;  /* 0x0004100001127983 */ /* 0x0011680000300a00 */
[----:B------:R0:W5:Y:S04]  /*6230*/  LDL.LU.64 R16, [R1+0x408] ;  /* 0x0004080001107983 */ /* 0x0001680000300a00 */
[----:B------:R0:W5:Y:S04]  /*6240*/  LDL.LU.64 R14, [R1+0x400] ;  /* 0x00040000010e7983 */ /* 0x0001680000300a00 */
[----:B------:R0:W5:Y:S04]  /*6250*/  LDL.LU.64 R12, [R1+0x3f8] ;  /* 0x0003f800010c7983 */ /* 0x0001680000300a00 */
[----:B------:R0:W5:Y:S01]  /*6260*/  LDL.LU.64 R10, [R1+0x3f0] ;  /* 0x0003f000010a7983 */ /* 0x0001620000300a00 */
[----:B------:R-:W-:-:S02]  /*6270*/  WARPGROUP.DEPBAR.LE gsb0, 0x0 ;  /* 0x00008000000079c5 */ /* 0x000fc40000010000 */
[----:B------:R-:W-:Y:S01]  /*6280*/  WARPGROUP.ARRIVE ;  /* 0x00000000000079c5 */ /* 0x000fe20000000000 */
[----:B------:R0:W5:Y:S04]  /*6290*/  LDL.LU.64 R8, [R1+0x3e8] ;  /* 0x0003e80001087983 */ /* 0x0001680000300a00 */
[----:B------:R0:W5:Y:S01]  /*62a0*/  LDL.LU.64 R6, [R1+0x3e0] ;  /* 0x0003e00001067983 */ /* 0x0001620000300a00 */
[----:B------:R-:W-:Y:S03]  /*62b0*/  QGMMA.64x32x32.F32.E4M3.E4M3 R168, gdesc[UR20], R168, UP0, gsb0 ;  /* 0x0060000014a879f3 */ /* 0x000fe6000b8008a8 */
[----:B------:R0:W5:Y:S04]  /*62c0*/  LDL.LU R4, [R1+0x3d8] ;  /* 0x0003d80001047983 */ /* 0x0001680000300800 */
[----:B------:R-:W-:Y:S04]  /*62d0*/  STL.64 [R1+0x3d0], R226 ;  /* 0x0003d0e201007387 */ /* 0x000fe80000100a00 */
[----:B------:R-:W-:Y:S04]  /*62e0*/  STL.64 [R1+0x3c8], R224 ;  /* 0x0003c8e001007387 */ /* 0x000fe80000100a00 */
[----:B------:R-:W-:Y:S04]  /*62f0*/  STL.64 [R1+0x3c0], R222 ;  /* 0x0003c0de01007387 */ /* 0x000fe80000100a00 */
[----:B------:R-:W-:Y:S04]  /*6300*/  STL.64 [R1+0x3b8], R220 ;  /* 0x0003b8dc01007387 */ /* 0x000fe80000100a00 */
[----:B------:R-:W-:Y:S04]  /*6310*/  STL.64 [R1+0x3b0], R218 ;  /* 0x0003b0da01007387 */ /* 0x000fe80000100a00 */
[----:B------:R-:W-:Y:S04]  /*6320*/  STL.64 [R1+0x3a8], R216 ;  /* 0x0003a8d801007387 */ /* 0x000fe80000100a00 */
[----:B------:R-:W-:Y:S04]  /*6330*/  STL.64 [R1+0x3a0], R214 ;  /* 0x0003a0d601007387 */ /* 0x000fe80000100a00 */
[----:B------:R2:W-:Y:S04]  /*6340*/  STL.64 [R1+0x398], R212 ;  /* 0x000398d401007387 */ /* 0x0005e80000100a00 */
[----:B--2---:R-:W2:Y:S04]  /*6350*/  LDL.LU.64 R212, [R1] ;  /* 0x0000000001d47983 */ /* 0x004ea80000300a00 */
[----:B------:R-:W2:Y:S04]  /*6360*/  LDL.LU.64 R214, [R1+0x8] ;  /* 0x0000080001d67983 */ /* 0x000ea80000300a00 */
[----:B------:R-:W2:Y:S04]  /*6370*/  LDL.LU.64 R216, [R1+0x10] ;  /* 0x0000100001d87983 */ /* 0x000ea80000300a00 */
[----:B------:R-:W2:Y:S01]  /*6380*/  LDL.LU.64 R218, [R1+0x18] ;  /* 0x0000180001da7983 */ /* 0x000ea20000300a00 */
[----:B------:R-:W-:-:S02]  /*6390*/  WARPGROUP.DEPBAR.LE gsb0, 0x0 ;  /* 0x00008000000079c5 */ /* 0x000fc40000010000 */
[----:B------:R-:W-:Y:S01]  /*63a0*/  WARPGROUP.ARRIVE ;  /* 0x00000000000079c5 */ /* 0x000fe20000000000 */
[----:B------:R-:W2:Y:S04]  /*63b0*/  LDL.LU.64 R220, [R1+0x20] ;  /* 0x0000200001dc7983 */ /* 0x000ea80000300a00 */
[----:B------:R-:W2:Y:S01]  /*63c0*/  LDL.LU.64 R222, [R1+0x28] ;  /* 0x0000280001de7983 */ /* 0x000ea20000300a00 */
[----:B------:R-:W-:Y:S03]  /*63d0*/  QGMMA.64x32x32.F32.E4M3.E4M3 R136, gdesc[UR24], R136, UP0, gsb0 ;  /* 0x00600000188879f3 */ /* 0x000fe6000b800888 */
[----:B------:R-:W2:Y:S04]  /*63e0*/  LDL.LU.64 R224, [R1+0x30] ;  /* 0x0000300001e07983 */ /* 0x000ea80000300a00 */
[----:B------:R-:W2:Y:S01]  /*63f0*/  LDL.LU.64 R226, [R1+0x38] ;  /* 0x0000380001e27983 */ /* 0x000ea20000300a00 */
[----:B------:R-:W-:-:S02]  /*6400*/  WARPGROUP.DEPBAR.LE gsb0, 0x0 ;  /* 0x00008000000079c5 */ /* 0x000fc40000010000 */
[----:B------:R-:W-:-:S06]  /*6410*/  WARPGROUP.ARRIVE ;  /* 0x00000000000079c5 */ /* 0x000fcc0000000000 */
[----:B------:R-:W-:Y:S03]  /*6420*/  QGMMA.64x32x32.F32.E4M3.E4M3 R104, gdesc[UR28], R104, UP0, gsb0 ;  /* 0x006000001c6879f3 */ /* 0x000fe6000b800868 */
[----:B------:R-:W-:Y:S02]  /*6430*/  WARPGROUP.DEPBAR.LE gsb0, 0x0 ;  /* 0x00008000000079c5 */ /* 0x000fe40000010000 */
[----:B------:R-:W-:-:S06]  /*6440*/  WARPGROUP.ARRIVE ;  /* 0x00000000000079c5 */ /* 0x000fcc0000000000 */
[----:B------:R-:W-:Y:S03]  /*6450*/  QGMMA.64x32x32.F32.E4M3.E4M3 R72, gdesc[UR32], R72, UP0, gsb0 ;  /* 0x00600000204879f3 */ /* 0x000fe6000b800848 */
[----:B------:R-:W-:Y:S02]  /*6460*/  WARPGROUP.DEPBAR.LE gsb0, 0x0 ;  /* 0x00008000000079c5 */ /* 0x000fe40000010000 */
[----:B------:R-:W-:-:S06]  /*6470*/  WARPGROUP.ARRIVE ;  /* 0x00000000000079c5 */ /* 0x000fcc0000000000 */
[----:B------:R-:W-:Y:S01]  /*6480*/  QGMMA.64x32x32.F32.E4M3.E4M3 R40, gdesc[UR36], R40, UP0, gsb0 ;  /* 0x00600000242879f3 */ /* 0x000fe2000b800828 */
[----:B------:R-:W-:Y:S01]  /*6490*/  UMOV UR36, UR16 ;  /* 0x0000001000247c82 */ /* 0x000fe20008000000 */
[----:B------:R-:W-:Y:S01]  /*64a0*/  UMOV UR37, 0xc0000010 ;  /* 0xc000001000257882 */ /* 0x000fe20000000000 */
[----:B------:R-:W-:Y:S01]  /*64b0*/  UMOV UR32, UR36 ;  /* 0x0000002400207c82 */ /* 0x000fe20008000000 */
        /* <DEDUP_REMOVED lines=30> */
[----:B--2---:R-:W-:-:S06]  /*66a0*/  WARPGROUP.ARRIVE ;  /* 0x00000000000079c5 */ /* 0x004fcc0000000000 */
[----:B------:R-:W-:Y:S03]  /*66b0*/  QGMMA.64x32x32.F32.E4M3.E4M3 R212, gdesc[UR12], R212, UP0, gsb0 ;  /* 0x006000000cd479f3 */ /* 0x000fe6000b8008d4 */
[----:B------:R-:W-:Y:S02]  /*66c0*/  WARPGROUP.DEPBAR.LE gsb0, 0x0 ;  /* 0x00008000000079c5 */ /* 0x000fe40000010000 */
[----:B------:R-:W-:Y:S04]  /*66d0*/  STL.64 [R1], R212 ;  /* 0x000000d401007387 */ /* 0x000fe80000100a00 */
[----:B------:R-:W-:Y:S04]  /*66e0*/  STL.64 [R1+0x8], R214 ;  /* 0x000008d601007387 */ /* 0x000fe80000100a00 */
[----:B------:R-:W-:Y:S04]  /*66f0*/  STL.64 [R1+0x10], R216 ;  /* 0x000010d801007387 */ /* 0x000fe80000100a00 */
[----:B------:R-:W-:Y:S04]  /*6700*/  STL.64 [R1+0x18], R218 ;  /* 0x000018da01007387 */ /* 0x000fe80000100a00 */
[----:B------:R-:W-:Y:S04]  /*6710*/  STL.64 [R1+0x20], R220 ;  /* 0x000020dc01007387 */ /* 0x000fe80000100a00 */
[----:B------:R-:W-:Y:S04]  /*6720*/  STL.64 [R1+0x28], R222 ;  /* 0x000028de01007387 */ /* 0x000fe80000100a00 */
[----:B------:R-:W-:Y:S04]  /*6730*/  STL.64 [R1+0x30], R224 ;  /* 0x000030e001007387 */ /* 0x000fe80000100a00 */
[----:B------:R2:W-:Y:S04]  /*6740*/  STL.64 [R1+0x38], R226 ;  /* 0x000038e201007387 */ /* 0x0005e80000100a00 */
[----:B--2---:R0:W5:Y:S04]  /*6750*/  LDL.LU.64 R226, [R1+0x3d0] ;  /* 0x0003d00001e27983 */ /* 0x0041680000300a00 */
[----:B------:R0:W5:Y:S04]  /*6760*/  LDL.LU.64 R224, [R1+0x3c8] ;  /* 0x0003c80001e07983 */ /* 0x0001680000300a00 */
[----:B------:R0:W5:Y:S04]  /*6770*/  LDL.LU.64 R222, [R1+0x3c0] ;  /* 0x0003c00001de7983 */ /* 0x0001680000300a00 */
[----:B------:R0:W5:Y:S04]  /*6780*/  LDL.LU.64 R220, [R1+0x3b8] ;  /* 0x0003b80001dc7983 */ /* 0x0001680000300a00 */
[----:B------:R0:W5:Y:S04]  /*6790*/  LDL.LU.64 R218, [R1+0x3b0] ;  /* 0x0003b00001da7983 */ /* 0x0001680000300a00 */
[----:B------:R0:W5:Y:S04]  /*67a0*/  LDL.LU.64 R216, [R1+0x3a8] ;  /* 0x0003a80001d87983 */ /* 0x0001680000300a00 */
[----:B------:R0:W5:Y:S04]  /*67b0*/  LDL.LU.64 R214, [R1+0x3a0] ;  /* 0x0003a00001d67983 */ /* 0x0001680000300a00 */
[----:B------:R0:W5:Y:S01]  /*67c0*/  LDL.LU.64 R212, [R1+0x398] ;  /* 0x0003980001d47983 */ /* 0x0001620000300a00 */
[----:B------:R-:W-:-:S04]  /*67d0*/  UIADD3 UR6, UR6, 0x1, URZ ;  /* 0x0000000106067890 */ /* 0x000fc8000fffe03f */
[----:B------:R-:W-:-:S04]  /*67e0*/  UISETP.NE.AND UP0, UPT, UR6, UR43, UPT ;  /* 0x0000002b0600728c */ /* 0x000fc8000bf05270 */
[----:B------:R-:W-:-:S06]  /*67f0*/  USEL UR12, URZ, 0x1, UP0 ;  /* 0x000000013f0c7887 */ /* 0x000fcc0008000000 */
[----:B------:R-:W-:-:S13]  /*6800*/  ISETP.NE.AND P0, PT, RZ, UR12, PT ;  /* 0x0000000cff007c0c */ /* 0x000fda000bf05270 */
[----:B0-----:R-:W-:Y:S05]  /*6810*/  @!P0 BRA `(.L_x_29) ;  /* 0x0000002c00048947 */ /* 0x001fea0003800000 */
[----:B------:R0:W-:Y:S04]  /*6820*/  STL [R1+0x41c], R40 ;  /* 0x00041c2801007387 */ /* 0x0001e80000100800 */
[----:B------:R2:W-:Y:S01]  /*6830*/  STL [R1+0x418], R41 ;  /* 0x0004182901007387 */ /* 0x0005e20000100800 */
[----:B0-----:R-:W-:-:S03]  /*6840*/  IMAD.MOV.U32 R40, RZ, RZ, R5 ;  /* 0x000000ffff287224 */ /* 0x001fc600078e0005 */
[----:B--2---:R-:W2:Y:S04]  /*6850*/  LDL R41, [R1+0x44] ;  /* 0x0000440001297983 */ /* 0x004ea80000100800 */
[----:B------:R0:W-:Y:S04]  /*6860*/  STL [R1+0x414], R42 ;  /* 0x0004142a01007387 */ /* 0x0001e80000100800 */
[----:B0-----:R-:W4:Y:S04]  /*6870*/  LDL R42, [R1+0x48] ;  /* 0x00004800012a7983 */ /* 0x001f280000100800 */
[----:B------:R0:W-:Y:S04]  /*6880*/  STL [R1+0x410], R43 ;  /* 0x0004102b01007387 */ /* 0x0001e80000100800 */
[----:B0-----:R-:W3:Y:S04]  /*6890*/  LDL R43, [R1+0x4c] ;  /* 0x00004c00012b7983 */ /* 0x001ee80000100800 */
        /* <DEDUP_REMOVED lines=25> */
[----:B0-----:R-:W3:Y:S04]  /*6a30*/  LDL R24, [R1] ;  /* 0x0000000001187983 */ /* 0x001ee80000100800 */
[----:B------:R0:W-:Y:S04]  /*6a40*/  STL [R1+0x3d8], R25 ;  /* 0x0003d81901007387 */ /* 0x0001e80000100800 */
[----:B0-----:R-:W3:Y:S04]  /*6a50*/  LDL R25, [R1+0x4] ;  /* 0x0000040001197983 */ /* 0x001ee80000100800 */
[----:B------:R-:W3:Y:S04]  /*6a60*/  LDL.LU R5, [R1+0x88] ;  /* 0x0000880001057983 */ /* 0x000ee80000300800 */
[----:B------:R0:W-:Y:S04]  /*6a70*/  STL [R1+0x3d4], R26 ;  /* 0x0003d41a01007387 */ /* 0x0001e80000100800 */
[----:B0-----:R-:W3:Y:S04]  /*6a80*/  LDL.LU R26, [R1+0x84] ;  /* 0x00008400011a7983 */ /* 0x001ee80000300800 */
[----:B------:R0:W-:Y:S04]  /*6a90*/  STL [R1+0x3d0], R27 ;  /* 0x0003d01b01007387 */ /* 0x0001e80000100800 */
[----:B0-----:R-:W3:Y:S04]  /*6aa0*/  LDL.LU R27, [R1+0x80] ;  /* 0x00008000011b7983 */ /* 0x001ee80000300800 */
        /* <DEDUP_REMOVED lines=24> */
[----:B-----5:R0:W-:Y:S04]  /*6c30*/  STL [R1+0x39c], R4 ;  /* 0x00039c0401007387 */ /* 0x0201e80000100800 */
[----:B0-----:R-:W3:Y:S04]  /*6c40*/  LDL R4, [R1+0xc] ;  /* 0x00000c0001047983 */ /* 0x001ee80000100800 */
[----:B------:R0:W-:Y:S04]  /*6c50*/  STL [R1+0x398], R3 ;  /* 0x0003980301007387 */ /* 0x0001e80000100800 */
[----:B0-----:R-:W3:Y:S01]  /*6c60*/  LDL R3, [R1+0x8] ;  /* 0x0000080001037983 */ /* 0x001ee20000100800 */
[----:B------:R-:W-:-:S01]  /*6c70*/  FADD R2, R40, R2 ;  /* 0x0000000228027221 */ /* 0x000fc20000000000 */
[----:B--2---:R-:W-:Y:S01]  /*6c80*/  FADD R0, R41, R0 ;  /* 0x0000000029007221 */ /* 0x004fe20000000000 */
[----:B----4-:R-:W-:-:S01]  /*6c90*/  FADD R6, R42, R6 ;  /* 0x000000062a067221 */ /* 0x010fc20000000000 */
[----:B------:R-:W2:Y:S01]  /*6ca0*/  LDL.LU R40, [R1+0x41c] ;  /* 0x00041c0001287983 */ /* 0x000ea20000300800 */
[----:B---3--:R-:W-:-:S01]  /*6cb0*/  FADD R7, R43, R7 ;  /* 0x000000072b077221 */ /* 0x008fc20000000000 */
[----:B------:R-:W-:-:S02]  /*6cc0*/  FADD R8, R44, R8 ;  /* 0x000000082c087221 */ /* 0x000fc40000000000 */
[----:B------:R-:W3:Y:S01]  /*6cd0*/  LDL.LU R41, [R1+0x418] ;  /* 0x0004180001297983 */ /* 0x000ee20000300800 */
[----:B------:R-:W-:-:S03]  /*6ce0*/  FADD R9, R45, R9 ;  /* 0x000000092d097221 */ /* 0x000fc60000000000 */
[----:B------:R-:W4:Y:S01]  /*6cf0*/  LDL.LU R42, [R1+0x414] ;  /* 0x00041400012a7983 */ /* 0x000f220000300800 */
        /* <DEDUP_REMOVED lines=19> */
[----:B------:R-:W4:Y:S04]  /*6e30*/  LDL.LU R52, [R1+0x3ec] ;  /* 0x0003ec0001347983 */ /* 0x000f280000300800 */
[----:B------:R-:W4:Y:S01]  /*6e40*/  LDL.LU R53, [R1+0x3e8] ;  /* 0x0003e80001357983 */ /* 0x000f220000300800 */
[----:B------:R-:W-:-:S03]  /*6e50*/  FADD R20, R24, R20 ;  /* 0x0000001418147221 */ /* 0x000fc60000000000 */
[----:B------:R-:W4:Y:S04]  /*6e60*/  LDL.LU R54, [R1+0x3e4] ;  /* 0x0003e40001367983 */ /* 0x000f280000300800 */
[----:B------:R-:W4:Y:S04]  /*6e70*/  LDL.LU R55, [R1+0x3e0] ;  /* 0x0003e00001377983 */ /* 0x000f280000300800 */
[----:B------:R-:W4:Y:S01]  /*6e80*/  LDL.LU R24, [R1+0x3dc] ;  /* 0x0003dc0001187983 */ /* 0x000f220000300800 */
[----:B------:R-:W-:-:S03]  /*6e90*/  FADD R21, R25, R21 ;  /* 0x0000001519157221 */ /* 0x000fc60000000000 */
[----:B------:R-:W4:Y:S01]  /*6ea0*/  LDL.LU R25, [R1+0x3d8] ;  /* 0x0003d80001197983 */ /* 0x000f220000300800 */
[----:B------:R-:W-:-:S01]  /*6eb0*/  FADD R228, R200, R228 ;  /* 0x000000e4c8e47221 */ /* 0x000fc20000000000 */
[----:B------:R-:W-:Y:S01]  /*6ec0*/  FADD R5, R204, R5 ;  /* 0x00000005cc057221 */ /* 0x000fe20000000000 */
        /* <DEDUP_REMOVED lines=14> */
[----:B------:R-:W-:-:S02]  /*6fb0*/  FADD R216, R39, R216 ;  /* 0x000000d827d87221 */ /* 0x000fc40000000000 */
[----:B------:R-:W2:Y:S04]  /*6fc0*/  LDL.LU R39, [R1+0x8c] ;  /* 0x00008c0001277983 */ /* 0x000ea80000300800 */
[----:B------:R0:W-:Y:S04]  /*6fd0*/  STL [R1+0x80], R27 ;  /* 0x0000801b01007387 */ /* 0x0001e80000100800 */
[----:B------:R-:W3:Y:S04]  /*6fe0*/  LDL.LU R38, [R1+0x90] ;  /* 0x0000900001267983 */ /* 0x000ee80000300800 */
[----:B------:R1:W-:Y:S01]  /*6ff0*/  STL [R1+0x84], R26 ;  /* 0x0000841a01007387 */ /* 0x0003e20000100800 */
[----:B------:R-:W-:-:S03]  /*7000*/  FADD R23, R4, R23 ;  /* 0x0000001704177221 */ /* 0x000fc60000000000 */
[----:B------:R-:W4:Y:S04]  /*7010*/  LDL.LU R37, [R1+0x94] ;  /* 0x0000940001257983 */ /* 0x000f280000300800 */
[----:B------:R1:W-:Y:S04]  /*7020*/  STL [R1+0x88], R5 ;  /* 0x0000880501007387 */ /* 0x0003e80000100800 */
[----:B------:R-:W4:Y:S01]  /*7030*/  LDL.LU R36, [R1+0x98] ;  /* 0x0000980001247983 */ /* 0x000f220000300800 */
[----:B------:R-:W-:-:S03]  /*7040*/  FADD R22, R3, R22 ;  /* 0x0000001603167221 */ /* 0x000fc60000000000 */
[----:B------:R-:W4:Y:S04]  /*7050*/  LDL.LU R35, [R1+0x9c] ;  /* 0x00009c0001237983 */ /* 0x000f280000300800 */
[----:B------:R-:W4:Y:S04]  /*7060*/  LDL.LU R34, [R1+0xa0] ;  /* 0x0000a00001227983 */ /* 0x000f280000300800 */
[----:B------:R-:W4:Y:S04]  /*7070*/  LDL.LU R33, [R1+0xa4] ;  /* 0x0000a40001217983 */ /* 0x000f280000300800 */
[----:B------:R-:W4:Y:S04]  /*7080*/  LDL.LU R32, [R1+0xa8] ;  /* 0x0000a80001207983 */ /* 0x000f280000300800 */
[----:B------:R-:W4:Y:S04]  /*7090*/  LDL.LU R31, [R1+0xac] ;  /* 0x0000ac00011f7983 */ /* 0x000f280000300800 */
[----:B------:R-:W4:Y:S04]  /*70a0*/  LDL.LU R30, [R1+0xb0] ;  /* 0x0000b000011e7983 */ /* 0x000f280000300800 */
[----:B------:R-:W4:Y:S04]  /*70b0*/  LDL.LU R29, [R1+0xb4] ;  /* 0x0000b400011d7983 */ /* 0x000f280000300800 */
[----:B------:R-:W4:Y:S04]  /*70c0*/  LDL.LU R28, [R1+0xb8] ;  /* 0x0000b800011c7983 */ /* 0x000f280000300800 */
[----:B0-----:R-:W4:Y:S04]  /*70d0*/  LDL.LU R27, [R1+0xbc] ;  /* 0x0000bc00011b7983 */ /* 0x001f280000300800 */
[----:B-1----:R-:W4:Y:S04]  /*70e0*/  LDL.LU R26, [R1+0xc0] ;  /* 0x0000c000011a7983 */ /* 0x002f280000300800 */
[----:B------:R-:W4:Y:S04]  /*70f0*/  LDL.LU R5, [R1+0xc4] ;  /* 0x0000c40001057983 */ /* 0x000f280000300800 */
[----:B------:R-:W4:Y:S04]  /*7100*/  LDL.LU R4, [R1+0xc8] ;  /* 0x0000c80001047983 */ /* 0x000f280000300800 */
[----:B------:R-:W4:Y:S01]  /*7110*/  LDL.LU R3, [R1+0xcc] ;  /* 0x0000cc0001037983 */ /* 0x000f220000300800 */
[----:B--2---:R-:W-:-:S01]  /*7120*/  FADD R39, R205, R39 ;  /* 0x00000027cd277221 */ /* 0x004fc20000000000 */
[----:B---3--:R-:W-:-:S04]  /*7130*/  FADD R38, R206, R38 ;  /* 0x00000026ce267221 */ /* 0x008fc80000000000 */
[----:B------:R0:W-:Y:S01]  /*7140*/  STL [R1+0x8c], R39 ;  /* 0x00008c2701007387 */ /* 0x0001e20000100800 */
[----:B----4-:R-:W-:-:S03]  /*7150*/  FADD R37, R207, R37 ;  /* 0x00000025cf257221 */ /* 0x010fc60000000000 */
[----:B------:R1:W-:Y:S01]  /*7160*/  STL [R1+0x90], R38 ;  /* 0x0000902601007387 */ /* 0x0003e20000100800 */
[----:B------:R-:W-:-:S03]  /*7170*/  FADD R36, R208, R36 ;  /* 0x00000024d0247221 */ /* 0x000fc60000000000 */
        /* <DEDUP_REMOVED lines=24> */
[----:B0-----:R-:W4:Y:S01]  /*7300*/  LDL.LU R39, [R1+0xd0] ;  /* 0x0000d00001277983 */ /* 0x001f220000300800 */
[----:B------:R-:W-:-:S03]  /*7310*/  FADD R3, R189, R3 ;  /* 0x00000003bd037221 */ /* 0x000fc60000000000 */
[----:B------:R0:W-:Y:S04]  /*7320*/  STL [R1+0xc4], R5 ;  /* 0x0000c40501007387 */ /* 0x0001e80000100800 */
[----:B-1----:R-:W4:Y:S04]  /*7330*/  LDL.LU R38, [R1+0xd4] ;  /* 0x0000d40001267983 */ /* 0x002f280000300800 */
[----:B------:R1:W-:Y:S04]  /*7340*/  STL [R1+0xc8], R4 ;  /* 0x0000c80401007387 */ /* 0x0003e80000100800 */
[----:B--2---:R-:W2:Y:S04]  /*7350*/  LDL.LU R37, [R1+0xd8] ;  /* 0x0000d80001257983 */ /* 0x004ea80000300800 */
[----:B------:R1:W-:Y:S04]  /*7360*/  STL [R1+0xcc], R3 ;  /* 0x0000cc0301007387 */ /* 0x0003e80000100800 */
[----:B---3--:R-:W3:Y:S04]  /*7370*/  LDL.LU R36, [R1+0xdc] ;  /* 0x0000dc0001247983 */ /* 0x008ee80000300800 */
[----:B----4-:R-:W4:Y:S04]  /*7380*/  LDL.LU R35, [R1+0xe0] ;  /* 0x0000e00001237983 */ /* 0x010f280000300800 */
        /* <DEDUP_REMOVED lines=11> */
[----:B------:R-:W4:Y:S01]  /*7440*/  LDL.LU R3, [R1+0x110] ;  /* 0x0001100001037983 */ /* 0x000f220000300800 */
[----:B------:R-:W-:-:S01]  /*7450*/  FADD R39, R190, R39 ;  /* 0x00000027be277221 */ /* 0x000fc20000000000 */
[----:B------:R-:W-:-:S04]  /*7460*/  FADD R38, R191, R38 ;  /* 0x00000026bf267221 */ /* 0x000fc80000000000 */
[----:B------:R0:W-:Y:S01]  /*7470*/  STL [R1+0xd0], R39 ;  /* 0x0000d02701007387 */ /* 0x0001e20000100800 */
[----:B--2---:R-:W-:-:S03]  /*7480*/  FADD R37, R192, R37 ;  /* 0x00000025c0257221 */ /* 0x004fc60000000000 */
[----:B------:R1:W-:Y:S01]  /*7490*/  STL [R1+0xd4], R38 ;  /* 0x0000d42601007387 */ /* 0x0003e20000100800 */
[----:B---3--:R-:W-:-:S03]  /*74a0*/  FADD R36, R193, R36 ;  /* 0x00000024c1247221 */ /* 0x008fc60000000000 */
        /* <DEDUP_REMOVED lines=404> */
[----:B------:R-:W-:Y:S01]  /*8df0*/  STL [R1+0x2f0], R39 ;  /* 0x0002f02701007387 */ /* 0x000fe20000100800 */
[----:B--2---:R-:W-:-:S03]  /*8e00*/  FADD R37, R40, R37 ;  /* 0x0000002528257221 */ /* 0x004fc60000000000 */
[----:B------:R-:W-:Y:S01]  /*8e10*/  STL [R1+0x2f4], R38 ;  /* 0x0002f42601007387 */ /* 0x000fe20000100800 */
[----:B---3--:R-:W-:-:S03]  /*8e20*/  FADD R36, R41, R36 ;  /* 0x0000002429247221 */ /* 0x008fc60000000000 */
[----:B------:R-:W-:Y:S01]  /*8e30*/  STL [R1+0x2f8], R37 ;  /* 0x0002f82501007387 */ /* 0x000fe20000100800 */
[----:B----4-:R-:W-:-:S03]  /*8e40*/  FADD R35, R42, R35 ;  /* 0x000000232a237221 */ /* 0x010fc60000000000 */
[----:B------:R-:W-:Y:S01]  /*8e50*/  STL [R1+0x2fc], R36 ;  /* 0x0002fc2401007387 */ /* 0x000fe20000100800 */
[----:B------:R-:W-:-:S03]  /*8e60*/  FADD R34, R43, R34 ;  /* 0x000000222b227221 */ /* 0x000fc60000000000 */
        /* <DEDUP_REMOVED lines=18> */
[----:B------:R0:W-:Y:S04]  /*8f90*/  STL [R1+0x324], R26 ;  /* 0x0003241a01007387 */ /* 0x0001e80000100800 */
[----:B0-----:R-:W2:Y:S04]  /*8fa0*/  LDL.LU R26, [R1+0x334] ;  /* 0x00033400011a7983 */ /* 0x001ea80000300800 */
[----:B------:R-:W-:Y:S04]  /*8fb0*/  STL [R1+0x328], R5 ;  /* 0x0003280501007387 */ /* 0x000fe80000100800 */
[----:B------:R-:W3:Y:S01]  /*8fc0*/  LDL.LU R27, [R1+0x338] ;  /* 0x00033800011b7983 */ /* 0x000ee20000300800 */
[----:B------:R-:W-:-:S01]  /*8fd0*/  FADD R4, R53, R4 ;  /* 0x0000000435047221 */ /* 0x000fc20000000000 */
[----:B------:R-:W-:-:S04]  /*8fe0*/  FADD R3, R54, R3 ;  /* 0x0000000336037221 */ /* 0x000fc80000000000 */
[----:B------:R0:W-:Y:S04]  /*8ff0*/  STL [R1+0x32c], R4 ;  /* 0x00032c0401007387 */ /* 0x0001e80000100800 */
[----:B------:R-:W4:Y:S04]  /*9000*/  LDL.LU R28, [R1+0x33c] ;  /* 0x00033c00011c7983 */ /* 0x000f280000300800 */
[----:B------:R1:W-:Y:S04]  /*9010*/  STL [R1+0x330], R3 ;  /* 0x0003300301007387 */ /* 0x0003e80000100800 */
        /* <DEDUP_REMOVED lines=14> */
[----:B--2---:R-:W-:-:S05]  /*9100*/  FADD R26, R55, R26 ;  /* 0x0000001a371a7221 */ /* 0x004fca0000000000 */
[----:B------:R0:W-:Y:S01]  /*9110*/  STL [R1+0x334], R26 ;  /* 0x0003341a01007387 */ /* 0x0001e20000100800 */
[----:B---3--:R-:W-:-:S03]  /*9120*/  FADD R27, R24, R27 ;  /* 0x0000001b181b7221 */ /* 0x008fc60000000000 */
[----:B0-----:R-:W2:Y:S04]  /*9130*/  LDL.LU R26, [R1+0x3d4] ;  /* 0x0003d400011a7983 */ /* 0x001ea80000300800 */
[----:B------:R0:W-:Y:S04]  /*9140*/  STL [R1+0x338], R27 ;  /* 0x0003381b01007387 */ /* 0x0001e80000100800 */
[----:B0-----:R-:W3:Y:S01]  /*9150*/  LDL.LU R27, [R1+0x3d0] ;  /* 0x0003d000011b7983 */ /* 0x001ee20000300800 */
[----:B----4-:R-:W-:-:S05]  /*9160*/  FADD R28, R25, R28 ;  /* 0x0000001c191c7221 */ /* 0x010fca0000000000 */
[----:B------:R0:W-:Y:S04]  /*9170*/  STL [R1+0x33c], R28 ;  /* 0x00033c1c01007387 */ /* 0x0001e80000100800 */
[----:B0-----:R-:W4:Y:S01]  /*9180*/  LDL.LU R28, [R1+0x3cc] ;  /* 0x0003cc00011c7983 */ /* 0x001f220000300800 */
        /* <DEDUP_REMOVED lines=35> */
[----:B0-----:R0:W5:Y:S01]  /*93c0*/  LDL.LU R4, [R1+0x39c] ;  /* 0x00039c0001047983 */ /* 0x0011620000300800 */
[----:B------:R-:W-:Y:S01]  /*93d0*/  UMOV UR6, URZ ;  /* 0x0000003f00067c82 */ /* 0x000fe20008000000 */
[----:B--2---:R-:W-:-:S05]  /*93e0*/  FADD R3, R38, R3 ;  /* 0x0000000326037221 */ /* 0x004fca0000000000 */
[----:B------:R1:W-:Y:S01]  /*93f0*/  STL [R1+0x370], R3 ;  /* 0x0003700301007387 */ /* 0x0003e20000100800 */
[----:B---3--:R-:W-:-:S03]  /*9400*/  FADD R5, R5, R39 ;  /* 0x0000002705057221 */ /* 0x008fc60000000000 */
[----:B-1----:R0:W5:Y:S04]  /*9410*/  LDL.LU R3, [R1+0x398] ;  /* 0x0003980001037983 */ /* 0x0021680000300800 */
[----:B------:R0:W-:Y:S02]  /*9420*/  STL [R1+0x374], R5 ;  /* 0x0003740501007387 */ /* 0x0001e40000100800 */
.L_x_29:
[----:B------:R-:W-:Y:S05]  /*9430*/  @!P1 BRA `(.L_x_30) ;  /* 0x0000000000049947 */ /* 0x000fea0003800000 */
[----:B------:R-:W-:Y:S01]  /*9440*/  BPT.TRAP 0x1 ;  /* 0x000000040000795c */ /* 0x000fe20000300000 */
.L_x_30:
[----:B0-----:R-:W2:Y:S04]  /*9450*/  LDL R5, [R1+0x378] ;  /* 0x0003780001057983 */ /* 0x001ea80000100800 */
[----:B-----5:R0:W-:Y:S04]  /*9460*/  STL [R1+0x398], R0 ;  /* 0x0003980001007387 */ /* 0x0201e80000100800 */
[----:B0-----:R-:W4:Y:S01]  /*9470*/  LDL R0, [R1+0x37c] ;  /* 0x00037c0001007983 */ /* 0x001f220000100800 */
[----:B--2---:R-:W-:Y:S01]  /*9480*/  ISETP.NE.AND P0, PT, R5, RZ, PT ;  /* 0x000000ff0500720c */ /* 0x004fe20003f05270 */
[----:B------:R-:W-:-:S12]  /*9490*/  IMAD.U32 R5, RZ, RZ, UR44 ;  /* 0x0000002cff057e24 */ /* 0x000fd8000f8e00ff */
[----:B------:R-:W-:-:S05]  /*94a0*/  @P0 LEA R5, R5, UR9, 0x3 ;  /* 0x0000000905050c11 */ /* 0x000fca000f8e18ff */
[----:B------:R-:W-:-:S05]  /*94b0*/  @P0 VIADD R5, R5, 0x88 ;  /* 0x0000008805050836 */ /* 0x000fca0000000000 */
[----:B----4-:R-:W-:Y:S02]  /*94c0*/  @P0 PRMT R5, R0, 0x654, R5 ;  /* 0x0000065400050816 */ /* 0x010fe40000000005 */
[----:B------:R0:W5:Y:S01]  /*94d0*/  LDL.LU R0, [R1+0x398] ;  /* 0x0003980001007983 */ /* 0x0001620000300800 */
[----:B------:R-:W-:Y:S01]  /*94e0*/  UISETP.GT.U32.AND UP0, UPT, UR7, 0x1, UPT ;  /* 0x000000010700788c */ /* 0x000fe2000bf04070 */
[----:B------:R0:W-:Y:S05]  /*94f0*/  @P0 SYNCS.ARRIVE.TRANS64.RED.A1T0 RZ, [R5+URZ], RZ ;  /* 0x000000ff05ff09a7 */ /* 0x0001ea000810043f */
[----:B------:R-:W-:-:S13]  /*9500*/  PLOP3.LUT P0, PT, PT, PT, UP0, 0x80, 0x0 ;  /* 0x000000000000781c */ /* 0x000fda0003f0f008 */
[----:B0-----:R-:W-:Y:S05]  /*9510*/  @P0 BRA `(.L_x_31) ;  /* 0x0000000000040947 */ /* 0x001fea0003800000 */
[----:B------:R-:W-:Y:S01]  /*9520*/  BPT.TRAP 0x1 ;  /* 0x000000040000795c */ /* 0x000fe20000300000 */
.L_x_31:
[----:B------:R-:W-:Y:S01]  /*9530*/  UIADD3 UR45, UR45, 0x1, URZ ;  /* 0x000000012d2d7890 */ /* 0x000fe2000fffe03f */
[C---:B------:R-:W-:Y:S01]  /*9540*/  ISETP.GT.AND P0, PT, R4.reuse, 0x1, PT ;  /* 0x000000010400780c */ /* 0x040fe20003f04270 */
[----:B------:R-:W-:Y:S01]  /*9550*/  UIADD3 UR44, UR44, 0x1, URZ ;  /* 0x000000012c2c7890 */ /* 0x000fe2000fffe03f */
[----:B------:R-:W-:Y:S01]  /*9560*/  VIADD R4, R4, 0xffffffff ;  /* 0xffffffff04047836 */ /* 0x000fe20000000000 */
[----:B------:R-:W-:Y:S02]  /*9570*/  UISETP.NE.AND UP0, UPT, UR45, 0x11, UPT ;  /* 0x000000112d00788c */ /* 0x000fe4000bf05270 */
[----:B------:R-:W-:Y:S02]  /*9580*/  UISETP.NE.AND UP1, UPT, UR44, 0x11, UPT ;  /* 0x000000112c00788c */ /* 0x000fe4000bf25270 */
[----:B------:R-:W-:Y:S02]  /*9590*/  USEL UR13, URZ, 0x1, UP0 ;  /* 0x000000013f0d7887 */ /* 0x000fe40008000000 */
[----:B------:R-:W-:-:S02]  /*95a0*/  USEL UR45, UR45, URZ, UP0 ;  /* 0x0000003f2d2d7287 */ /* 0x000fc40008000000 */
[----:B------:R-:W-:Y:S02]  /*95b0*/  USEL UR44, UR44, URZ, UP1 ;  /* 0x0000003f2c2c7287 */ /* 0x000fe40008800000 */
[----:B------:R-:W-:Y:S01]  /*95c0*/  LOP3.LUT R3, R3, UR13, RZ, 0x3c, !PT ;  /* 0x0000000d03037c12 */ /* 0x000fe2000f8e3cff */
[----:B------:R-:W-:Y:S01]  /*95d0*/  UMOV UR13, 0x1 ;  /* 0x00000001000d7882 */ /* 0x000fe20000000000 */
[----:B------:R-:W-:Y:S08]  /*95e0*/  @P0 BRA `(.L_x_32) ;  /* 0xffffffc400c40947 */ /* 0x000ff0000383ffff */
.L_x_24:
[----:B------:R-:W-:-:S04]  /*95f0*/  UISETP.NE.AND UP0, UPT, UR6, URZ, UPT ;  /* 0x0000003f0600728c */ /* 0x000fc8000bf05270 */
[----:B------:R-:W-:-:S06]  /*9600*/  USEL UR6, URZ, 0x1, !UP0 ;  /* 0x000000013f067887 */ /* 0x000fcc000c000000 */
[----:B------:R-:W-:-:S13]  /*9610*/  ISETP.NE.AND P0, PT, RZ, UR6, PT ;  /* 0x00000006ff007c0c */ /* 0x000fda000bf05270 */
[----:B------:R-:W-:Y:S05]  /*9620*/  @!P0 BRA `(.L_x_33) ;  /* 0x0000002800e08947 */ /* 0x000fea0003800000 */
[----:B------:R0:W-:Y:S04]  /*9630*/  STL [R1+0x40c], R42 ;  /* 0x00040c2a01007387 */ /* 0x0001e80000100800 */
[----:B0-----:R-:W2:Y:S04]  /*9640*/  LDL.LU R42, [R1+0x40] ;  /* 0x00004000012a7983 */ /* 0x001ea80000300800 */
[----:B------:R0:W-:Y:S04]  /*9650*/  STL [R1+0x408], R43 ;  /* 0x0004082b01007387 */ /* 0x0001e80000100800 */
[----:B0-----:R-:W4:Y:S04]  /*9660*/  LDL.LU R43, [R1+0x44] ;  /* 0x00004400012b7983 */ /* 0x001f280000300800 */
[----:B------:R0:W-:Y:S04]  /*9670*/  STL [R1+0x404], R44 ;  /* 0x0004042c01007387 */ /* 0x0001e80000100800 */
[----:B0-----:R-:W3:Y:S04]  /*9680*/  LDL.LU R44, [R1+0x48] ;  /* 0x00004800012c7983 */ /* 0x001ee80000300800 */
        /* <DEDUP_REMOVED lines=10> */
[----:B------:R-:W3:Y:S04]  /*9730*/  LDL.LU R3, [R1+0x74] ;  /* 0x0000740001037983 */ /* 0x000ee80000300800 */
[----:B------:R-:W3:Y:S04]  /*9740*/  LDL.LU R4, [R1+0x78] ;  /* 0x0000780001047983 */ /* 0x000ee80000300800 */
[----:B------:R-:W3:Y:S04]  /*9750*/  LDL.LU R5, [R1+0x7c] ;  /* 0x00007c0001057983 */ /* 0x000ee80000300800 */
[----:B------:R0:W-:Y:S04]  /*9760*/  STL [R1+0x3ec], R50 ;  /* 0x0003ec3201007387 */ /* 0x0001e80000100800 */
[----:B0-----:R-:W3:Y:S04]  /*9770*/  LDL.LU R50, [R1] ;  /* 0x0000000001327983 */ /* 0x001ee80000300800 */
        /* <DEDUP_REMOVED lines=41> */
[----:B0-----:R-:W3:Y:S01]  /*9a10*/  LDL.LU R39, [R1+0x2c] ;  /* 0x00002c0001277983 */ /* 0x001ee20000300800 */
[----:B--2---:R-:W-:Y:S01]  /*9a20*/  FADD R2, R42, R2 ;  /* 0x000000022a027221 */ /* 0x004fe20000000000 */
[----:B----45:R-:W-:Y:S01]  /*9a30*/  FADD R0, R43, R0 ;  /* 0x000000002b007221 */ /* 0x030fe20000000000 */
[----:B---3--:R-:W-:Y:S01]  /*9a40*/  FADD R6, R44, R6 ;  /* 0x000000062c067221 */ /* 0x008fe20000000000 */
[----:B------:R-:W2:Y:S01]  /*9a50*/  LDL.LU R42, [R1+0x40c] ;  /* 0x00040c00012a7983 */ /* 0x000ea20000300800 */
[----:B------:R-:W-:Y:S01]  /*9a60*/  FADD R7, R45, R7 ;  /* 0x000000072d077221 */ /* 0x000fe20000000000 */
        /* <DEDUP_REMOVED lines=14> */
[----:B------:R-:W2:Y:S04]  /*9b50*/  LDL.LU R3, [R1+0x84] ;  /* 0x0000840001037983 */ /* 0x000ea80000300800 */
[----:B------:R-:W3:Y:S04]  /*9b60*/  LDL.LU R4, [R1+0x88] ;  /* 0x0000880001047983 */ /* 0x000ee80000300800 */
[----:B------:R-:W4:Y:S01]  /*9b70*/  LDL.LU R5, [R1+0x8c] ;  /* 0x00008c0001057983 */ /* 0x000f220000300800 */
[----:B------:R-:W-:Y:S01]  /*9b80*/  FADD R20, R50, R20 ;  /* 0x0000001432147221 */ /* 0x000fe20000000000 */
        /* <DEDUP_REMOVED lines=9> */
[----:B------:R-:W-:-:S02]  /*9c20*/  FADD R16, R29, R16 ;  /* 0x000000101d107221 */ /* 0x000fc40000000000 */
[----:B------:R-:W4:Y:S01]  /*9c30*/  LDL.LU R29, [R1+0x90] ;  /* 0x00009000011d7983 */ /* 0x000f220000300800 */
[----:B------:R-:W-:-:S03]  /*9c40*/  FADD R15, R30, R15 ;  /* 0x0000000f1e0f7221 */ /* 0x000fc60000000000 */
[----:B------:R-:W4:Y:S01]  /*9c50*/  LDL.LU R30, [R1+0x94] ;  /* 0x00009400011e7983 */ /* 0x000f220000300800 */
[----:B------:R-:W-:-:S03]  /*9c60*/  FADD R14, R31, R14 ;  /* 0x0000000e1f0e7221 */ /* 0x000fc60000000000 */
[----:B------:R-:W4:Y:S01]  /*9c70*/  LDL.LU R31, [R1+0x98] ;  /* 0x00009800011f7983 */ /* 0x000f220000300800 */
[----:B------:R-:W-:-:S03]  /*9c80*/  FADD R13, R32, R13 ;  /* 0x0000000d200d7221 */ /* 0x000fc60000000000 */
[----:B------:R-:W4:Y:S01]  /*9c90*/  LDL.LU R32, [R1+0x9c] ;  /* 0x00009c0001207983 */ /* 0x000f220000300800 */
[----:B------:R-:W-:Y:S01]  /*9ca0*/  FADD R222, R28, R222 ;  /* 0x000000de1cde7221 */ /* 0x000fe20000000000 */
[----:B------:R-:W-:Y:S02]  /*9cb0*/  FADD R12, R33, R12 ;  /* 0x0000000c210c7221 */ /* 0x000fe40000000000 */
[----:B------:R-:W4:Y:S04]  /*9cc0*/  LDL.LU R33, [R1+0xa0] ;  /* 0x0000a00001217983 */ /* 0x000f280000300800 */
[----:B------:R-:W4:Y:S04]  /*9cd0*/  LDL.LU R50, [R1+0x3ec] ;  /* 0x0003ec0001327983 */ /* 0x000f280000300800 */
[----:B------:R-:W4:Y:S04]  /*9ce0*/  LDL.LU R51, [R1+0x3e8] ;  /* 0x0003e80001337983 */ /* 0x000f280000300800 */
[----:B------:R-:W4:Y:S04]  /*9cf0*/  LDL.LU R52, [R1+0x3e4] ;  /* 0x0003e40001347983 */ /* 0x000f280000300800 */
[----:B------:R-:W4:Y:S04]  /*9d00*/  LDL.LU R53, [R1+0x3e0] ;  /* 0x0003e00001357983 */ /* 0x000f280000300800 */
[----:B------:R-:W4:Y:S04]  /*9d10*/  LDL.LU R54, [R1+0x3dc] ;  /* 0x0003dc0001367983 */ /* 0x000f280000300800 */
[----:B------:R-:W4:Y:S04]  /*9d20*/  LDL.LU R55, [R1+0x3d8] ;  /* 0x0003d80001377983 */ /* 0x000f280000300800 */
[----:B------:R-:W4:Y:S01]  /*9d30*/  LDL.LU R24, [R1+0x3d4] ;  /* 0x0003d40001187983 */ /* 0x000f220000300800 */
[----:B------:R-:W-:-:S03]  /*9d40*/  FADD R227, R34, R227 ;  /* 0x000000e322e37221 */ /* 0x000fc60000000000 */
[----:B------:R-:W4:Y:S04]  /*9d50*/  LDL.LU R25, [R1+0x3d0] ;  /* 0x0003d00001197983 */ /* 0x000f280000300800 */
[----:B------:R-:W4:Y:S04]  /*9d60*/  LDL.LU R26, [R1+0x3cc] ;  /* 0x0003cc00011a7983 */ /* 0x000f280000300800 */
[----:B------:R-:W4:Y:S01]  /*9d70*/  LDL.LU R27, [R1+0x3c8] ;  /* 0x0003c800011b7983 */ /* 0x000f220000300800 */
[----:B------:R-:W-:-:S03]  /*9d80*/  FADD R226, R35, R226 ;  /* 0x000000e223e27221 */ /* 0x000fc60000000000 */
[----:B------:R-:W4:Y:S04]  /*9d90*/  LDL.LU R28, [R1+0x3c4] ;  /* 0x0003c400011c7983 */ /* 0x000f280000300800 */
[----:B------:R-:W4:Y:S01]  /*9da0*/  LDL.LU R34, [R1+0xa4] ;  /* 0x0000a40001227983 */ /* 0x000f220000300800 */
[----:B------:R-:W-:-:S03]  /*9db0*/  FADD R225, R36, R225 ;  /* 0x000000e124e17221 */ /* 0x000fc60000000000 */
[----:B------:R-:W4:Y:S01]  /*9dc0*/  LDL.LU R35, [R1+0xa8] ;  /* 0x0000a80001237983 */ /* 0x000f220000300800 */
[----:B------:R-:W-:-:S03]  /*9dd0*/  FADD R37, R202, R37 ;  /* 0x00000025ca257221 */ /* 0x000fc60000000000 */
[----:B------:R-:W4:Y:S04]  /*9de0*/  LDL.LU R36, [R1+0xac] ;  /* 0x0000ac0001247983 */ /* 0x000f280000300800 */
[----:B------:R0:W-:Y:S01]  /*9df0*/  STL [R1+0x80], R37 ;  /* 0x0000802501007387 */ /* 0x0001e20000100800 */
[----:B------:R-:W-:-:S03]  /*9e00*/  FADD R224, R38, R224 ;  /* 0x000000e026e07221 */ /* 0x000fc60000000000 */
[----:B0-----:R-:W4:Y:S04]  /*9e10*/  LDL.LU R37, [R1+0xb0] ;  /* 0x0000b00001257983 */ /* 0x001f280000300800 */
[----:B------:R-:W4:Y:S01]  /*9e20*/  LDL.LU R38, [R1+0xb4] ;  /* 0x0000b40001267983 */ /* 0x000f220000300800 */
[----:B------:R-:W-:-:S03]  /*9e30*/  FADD R223, R39, R223 ;  /* 0x000000df27df7221 */ /* 0x000fc60000000000 */
[----:B------:R-:W4:Y:S01]  /*9e40*/  LDL.LU R39, [R1+0xb8] ;  /* 0x0000b80001277983 */ /* 0x000f220000300800 */
[----:B------:R-:W-:Y:S01]  /*9e50*/  FADD R229, R201, R229 ;  /* 0x000000e5c9e57221 */ /* 0x000fe20000000000 */
[----:B------:R-:W-:Y:S01]  /*9e60*/  FADD R228, R200, R228 ;  /* 0x000000e4c8e47221 */ /* 0x000fe20000000000 */
[----:B--2---:R-:W-:Y:S01]  /*9e70*/  FADD R3, R203, R3 ;  /* 0x00000003cb037221 */ /* 0x004fe20000000000 */
[----:B---3--:R-:W-:-:S04]  /*9e80*/  FADD R4, R204, R4 ;  /* 0x00000004cc047221 */ /* 0x008fc80000000000 */
[----:B------:R0:W-:Y:S01]  /*9e90*/  STL [R1+0x84], R3 ;  /* 0x0000840301007387 */ /* 0x0001e20000100800 */
[----:B----4-:R-:W-:-:S03]  /*9ea0*/  FADD R5, R205, R5 ;  /* 0x00000005cd057221 */ /* 0x010fc60000000000 */
[----:B------:R-:W2:Y:S04]  /*9eb0*/  LDL.LU R205, [R1+0xe8] ;  /* 0x0000e80001cd7983 */ /* 0x000ea80000300800 */
[----:B------:R3:W-:Y:S04]  /*9ec0*/  STL [R1+0x88], R4 ;  /* 0x0000880401007387 */ /* 0x0007e80000100800 */
[----:B------:R-:W4:Y:S04]  /*9ed0*/  LDL.LU R204, [R1+0xec] ;  /* 0x0000ec0001cc7983 */ /* 0x000f280000300800 */
[----:B------:R-:W4:Y:S04]  /*9ee0*/  LDL.LU R203, [R1+0xf0] ;  /* 0x0000f00001cb7983 */ /* 0x000f280000300800 */
[----:B------:R1:W-:Y:S04]  /*9ef0*/  STL [R1+0x8c], R5 ;  /* 0x00008c0501007387 */ /* 0x0003e80000100800 */
[----:B------:R-:W4:Y:S04]  /*9f00*/  LDL.LU R202, [R1+0xf4] ;  /* 0x0000f40001ca7983 */ /* 0x000f280000300800 */
[----:B------:R-:W4:Y:S04]  /*9f10*/  LDL.LU R201, [R1+0xf8] ;  /* 0x0000f80001c97983 */ /* 0x000f280000300800 */
[----:B------:R-:W4:Y:S04]  /*9f20*/  LDL.LU R200, [R1+0xfc] ;  /* 0x0000fc0001c87983 */ /* 0x000f280000300800 */
[----:B0-----:R-:W4:Y:S04]  /*9f30*/  LDL.LU R3, [R1+0x100] ;  /* 0x0001000001037983 */ /* 0x001f280000300800 */
[----:B---3--:R-:W3:Y:S04]  /*9f40*/  LDL.LU R4, [R1+0x104] ;  /* 0x0001040001047983 */ /* 0x008ee80000300800 */
[----:B-1----:R-:W3:Y:S01]  /*9f50*/  LDL.LU R5, [R1+0x108] ;  /* 0x0001080001057983 */ /* 0x002ee20000300800 */
[----:B------:R-:W-:-:S05]  /*9f60*/  FADD R29, R206, R29 ;  /* 0x0000001dce1d7221 */ /* 0x000fca0000000000 */
[----:B------:R0:W-:Y:S01]  /*9f70*/  STL [R1+0x90], R29 ;  /* 0x0000901d01007387 */ /* 0x0001e20000100800 */
[----:B------:R-:W-:-:S03]  /*9f80*/  FADD R30, R207, R30 ;  /* 0x0000001ecf1e7221 */ /* 0x000fc60000000000 */
[----:B0-----:R-:W3:Y:S04]  /*9f90*/  LDL.LU R29, [R1+0x3c0] ;  /* 0x0003c000011d7983 */ /* 0x001ee80000300800 */
[----:B------:R-:W3:Y:S04]  /*9fa0*/  LDL.LU R206, [R1+0xe4] ;  /* 0x0000e40001ce7983 */ /* 0x000ee80000300800 */
[----:B------:R0:W-:Y:S01]  /*9fb0*/  STL [R1+0x94], R30 ;  /* 0x0000941e01007387 */ /* 0x0001e20000100800 */
[----:B------:R-:W-:-:S03]  /*9fc0*/  FADD R31, R208, R31 ;  /* 0x0000001fd01f7221 */ /* 0x000fc60000000000 */
[----:B0-----:R-:W3:Y:S04]  /*9fd0*/  LDL.LU R30, [R1+0x3bc] ;  /* 0x0003bc00011e7983 */ /* 0x001ee80000300800 */
[----:B------:R-:W3:Y:S01]  /*9fe0*/  LDL.LU R207, [R1+0xe0] ;  /* 0x0000e00001cf7983 */ /* 0x000ee20000300800 */
[----:B------:R-:W-:-:S03]  /*9ff0*/  FADD R32, R209, R32 ;  /* 0x00000020d1207221 */ /* 0x000fc60000000000 */
[----:B------:R0:W-:Y:S04]  /*a000*/  STL [R1+0x98], R31 ;  /* 0x0000981f01007387 */ /* 0x0001e80000100800 */
[----:B0-----:R-:W3:Y:S01]  /*a010*/  LDL.LU R31, [R1+0x3b8] ;  /* 0x0003b800011f7983 */ /* 0x001ee20000300800 */
[----:B------:R-:W-:-:S03]  /*a020*/  FADD R33, R210, R33 ;  /* 0x00000021d2217221 */ /* 0x000fc60000000000 */
[----:B------:R-:W3:Y:S04]  /*a030*/  LDL.LU R208, [R1+0xdc] ;  /* 0x0000dc0001d07983 */ /* 0x000ee80000300800 */
[----:B------:R0:W-:Y:S04]  /*a040*/  STL [R1+0x9c], R32 ;  /* 0x00009c2001007387 */ /* 0x0001e80000100800 */
[----:B0-----:R-:W3:Y:S04]  /*a050*/  LDL.LU R32, [R1+0x3b4] ;  /* 0x0003b40001207983 */ /* 0x001ee80000300800 */
[----:B------:R-:W3:Y:S04]  /*a060*/  LDL.LU R209, [R1+0xd8] ;  /* 0x0000d80001d17983 */ /* 0x000ee80000300800 */
[----:B------:R0:W-:Y:S04]  /*a070*/  STL [R1+0xa0], R33 ;  /* 0x0000a02101007387 */ /* 0x0001e80000100800 */
[----:B0-----:R-:W3:Y:S04]  /*a080*/  LDL.LU R33, [R1+0x3b0] ;  /* 0x0003b00001217983 */ /* 0x001ee80000300800 */
[----:B------:R-:W3:Y:S01]  /*a090*/  LDL.LU R210, [R1+0xd4] ;  /* 0x0000d40001d27983 */ /* 0x000ee20000300800 */
[----:B------:R-:W-:Y:S01]  /*a0a0*/  FADD R34, R211, R34 ;  /* 0x00000022d3227221 */ /* 0x000fe20000000000 */
[----:B------:R-:W-:-:S04]  /*a0b0*/  FADD R35, R212, R35 ;  /* 0x00000023d4237221 */ /* 0x000fc80000000000 */
[----:B------:R0:W-:Y:S01]  /*a0c0*/  STL [R1+0xa4], R34 ;  /* 0x0000a42201007387 */ /* 0x0001e20000100800 */
[----:B------:R-:W-:-:S03]  /*a0d0*/  FADD R36, R213, R36 ;  /* 0x00000024d5247221 */ /* 0x000fc60000000000 */
[----:B0-----:R-:W3:Y:S04]  /*a0e0*/  LDL.LU R34, [R1+0x3ac] ;  /* 0x0003ac0001227983 */ /* 0x001ee80000300800 */
[----:B------:R-:W3:Y:S01]  /*a0f0*/  LDL.LU R211, [R1+0xd0] ;  /* 0x0000d00001d37983 */ /* 0x000ee20000300800 */
[----:B------:R-:W-:-:S03]  /*a100*/  FADD R37, R214, R37 ;  /* 0x00000025d6257221 */ /* 0x000fc60000000000 */
[----:B------:R0:W-:Y:S01]  /*a110*/  STL [R1+0xa8], R35 ;  /* 0x0000a82301007387 */ /* 0x0001e20000100800 */
[----:B------:R-:W-:-:S03]  /*a120*/  FADD R38, R215, R38 ;  /* 0x00000026d7267221 */ /* 0x000fc60000000000 */
[----:B0-----:R-:W3:Y:S04]  /*a130*/  LDL.LU R35, [R1+0x3a8] ;  /* 0x0003a80001237983 */ /* 0x001ee80000300800 */
[----:B------:R-:W3:Y:S04]  /*a140*/  LDL.LU R212, [R1+0xcc] ;  /* 0x0000cc0001d47983 */ /* 0x000ee80000300800 */
[----:B------:R0:W-:Y:S01]  /*a150*/  STL [R1+0xac], R36 ;  /* 0x0000ac2401007387 */ /* 0x0001e20000100800 */
[----:B------:R-:W-:-:S03]  /*a160*/  FADD R39, R184, R39 ;  /* 0x00000027b8277221 */ /* 0x000fc60000000000 */
[----:B0-----:R-:W3:Y:S04]  /*a170*/  LDL.LU R36, [R1+0x3a4] ;  /* 0x0003a40001247983 */ /* 0x001ee80000300800 */
[----:B------:R-:W3:Y:S04]  /*a180*/  LDL.LU R213, [R1+0xc8] ;  /* 0x0000c80001d57983 */ /* 0x000ee80000300800 */
[----:B------:R0:W-:Y:S04]  /*a190*/  STL [R1+0xb0], R37 ;  /* 0x0000b02501007387 */ /* 0x0001e80000100800 */
[----:B0-----:R-:W3:Y:S04]  /*a1a0*/  LDL.LU R37, [R1+0x3a0] ;  /* 0x0003a00001257983 */ /* 0x001ee80000300800 */
[----:B------:R-:W3:Y:S04]  /*a1b0*/  LDL.LU R214, [R1+0xc4] ;  /* 0x0000c40001d67983 */ /* 0x000ee80000300800 */
[----:B------:R0:W-:Y:S04]  /*a1c0*/  STL [R1+0xb4], R38 ;  /* 0x0000b42601007387 */ /* 0x0001e80000100800 */
[----:B0-----:R-:W3:Y:S04]  /*a1d0*/  LDL.LU R38, [R1+0x39c] ;  /* 0x00039c0001267983 */ /* 0x001ee80000300800 */
[----:B------:R-:W3:Y:S04]  /*a1e0*/  LDL.LU R215, [R1+0xc0] ;  /* 0x0000c00001d77983 */ /* 0x000ee80000300800 */
[----:B------:R0:W-:Y:S04]  /*a1f0*/  STL [R1+0xb8], R39 ;  /* 0x0000b82701007387 */ /* 0x0001e80000100800 */
[----:B0-----:R-:W3:Y:S04]  /*a200*/  LDL.LU R39, [R1+0x398] ;  /* 0x0003980001277983 */ /* 0x001ee80000300800 */
[----:B------:R-:W3:Y:S01]  /*a210*/  LDL.LU R184, [R1+0xbc] ;  /* 0x0000bc0001b87983 */ /* 0x000ee20000300800 */
[----:B--2---:R-:W-:Y:S01]  /*a220*/  FADD R205, R196, R205 ;  /* 0x000000cdc4cd7221 */ /* 0x004fe20000000000 */
[----:B----4-:R-:W-:Y:S01]  /*a230*/  FADD R204, R197, R204 ;  /* 0x000000ccc5cc7221 */ /* 0x010fe20000000000 */
[----:B------:R-:W-:Y:S01]  /*a240*/  FADD R203, R198, R203 ;  /* 0x000000cbc6cb7221 */ /* 0x000fe20000000000 */
[----:B------:R-:W-:Y:S01]  /*a250*/  FADD R202, R199, R202 ;  /* 0x000000cac7ca7221 */ /* 0x000fe20000000000 */
[----:B------:R-:W-:Y:S01]  /*a260*/  FADD R201, R168, R201 ;  /* 0x000000c9a8c97221 */ /* 0x000fe20000000000 */
[----:B------:R-:W-:Y:S01]  /*a270*/  FADD R200, R169, R200 ;  /* 0x000000c8a9c87221 */ /* 0x000fe20000000000 */
[----:B------:R-:W-:Y:S01]  /*a280*/  FADD R3, R170, R3 ;  /* 0x00000003aa037221 */ /* 0x000fe20000000000 */
[----:B---3--:R-:W-:Y:S01]  /*a290*/  FADD R4, R171, R4 ;  /* 0x00000004ab047221 */ /* 0x008fe20000000000 */
        /* <DEDUP_REMOVED lines=11> */
[----:B------:R-:W-:-:S05]  /*a350*/  FADD R184, R185, R184 ;  /* 0x000000b8b9b87221 */ /* 0x000fca0000000000 */
[----:B------:R0:W-:Y:S04]  /*a360*/  STL [R1+0xbc], R184 ;  /* 0x0000bcb801007387 */ /* 0x0001e80000100800 */
        /* <DEDUP_REMOVED lines=16> */
[----:B------:R-:W4:Y:S04]  /*a470*/  LDL.LU R195, [R1+0x10c] ;  /* 0x00010c0001c37983 */ /* 0x000f280000300800 */
[----:B------:R4:W-:Y:S04]  /*a480*/  STL [R1+0x100], R3 ;  /* 0x0001000301007387 */ /* 0x0009e80000100800 */
[----:B------:R-:W4:Y:S04]  /*a490*/  LDL.LU R194, [R1+0x110] ;  /* 0x0001100001c27983 */ /* 0x000f280000300800 */
        /* <DEDUP_REMOVED lines=13> */
[----:B--2---:R-:W2:Y:S04]  /*a570*/  LDL.LU R214, [R1+0x140] ;  /* 0x0001400001d67983 */ /* 0x004ea80000300800 */
        /* <DEDUP_REMOVED lines=17> */
[----:B------:R-:W-:Y:S01]  /*a690*/  FADD R195, R173, R195 ;  /* 0x000000c3adc37221 */ /* 0x000fe20000000000 */
[----:B------:R-:W-:-:S04]  /*a6a0*/  FADD R194, R174, R194 ;  /* 0x000000c2aec27221 */ /* 0x000fc80000000000 */
        /* <DEDUP_REMOVED lines=427> */
[----:B------:R-:W-:Y:S01]  /*c160*/  FADD R4, R38, R4 ;  /* 0x0000000426047221 */ /* 0x000fe20000000000 */
[----:B------:R-:W-:-:S05]  /*c170*/  FADD R5, R5, R39 ;  /* 0x0000002705057221 */ /* 0x000fca0000000000 */
[----:B------:R0:W-:Y:S04]  /*c180*/  STL [R1+0x374], R5 ;  /* 0x0003740501007387 */ /* 0x0001e80000100800 */
[----:B------:R0:W-:Y:S04]  /*c190*/  STL [R1+0x36c], R3 ;  /* 0x00036c0301007387 */ /* 0x0001e80000100800 */
[----:B------:R0:W-:Y:S02]  /*c1a0*/  STL [R1+0x370], R4 ;  /* 0x0003700401007387 */ /* 0x0001e40000100800 */
.L_x_33:
[----:B0-----:R-:W0:Y:S02]  /*c1b0*/  LDC R3, c[0x0][0x28c] ;  /* 0x0000a300ff037b82 */ /* 0x001e240000000800 */
[----:B0-----:R-:W-:-:S13]  /*c1c0*/  ISETP.GE.AND P0, PT, R3, 0x1, PT ;  /* 0x000000010300780c */ /* 0x001fda0003f06270 */
[----:B------:R-:W-:Y:S05]  /*c1d0*/  @!P0 BRA `(.L_x_34) ;  /* 0x0000000000648947 */ /* 0x000fea0003800000 */
[----:B------:R-:W-:-:S06]  /*c1e0*/  UISETP.NE.AND UP0, UPT, UR8, 0x3, UPT ;  /* 0x000000030800788c */ /* 0x000fcc000bf05270 */
[----:B------:R-:W-:-:S13]  /*c1f0*/  PLOP3.LUT P0, PT, PT, PT, UP0, 0x80, 0x0 ;  /* 0x000000000000781c */ /* 0x000fda0003f0f008 */
[----:B------:R-:W-:Y:S05]  /*c200*/  @!P0 BRA `(.L_x_35) ;  /* 0x0000000000048947 */ /* 0x000fea0003800000 */
[----:B------:R-:W-:Y:S01]  /*c210*/  BPT.TRAP 0x1 ;  /* 0x000000040000795c */ /* 0x000fe20000300000 */
.L_x_35:
[----:B------:R-:W2:Y:S01]  /*c220*/  LDL R3, [R1+0x378] ;  /* 0x0003780001037983 */ /* 0x000ea20000100800 */
[----:B------:R-:W-:Y:S01]  /*c230*/  BSSY B0, `(.L_x_36) ;  /* 0x000000f000007945 */ /* 0x000fe20003800000 */
[----:B--2---:R-:W-:-:S13]  /*c240*/  ISETP.NE.AND P0, PT, R3, RZ, PT ;  /* 0x000000ff0300720c */ /* 0x004fda0003f05270 */
[----:B------:R-:W-:Y:S05]  /*c250*/  @!P0 BRA `(.L_x_37) ;  /* 0x0000000000308947 */ /* 0x000fea0003800000 */
[----:B------:R-:W2:Y:S01]  /*c260*/  LDL R4, [R1+0x37c] ;  /* 0x00037c0001047983 */ /* 0x000ea20000100800 */
[----:B------:R-:W-:-:S04]  /*c270*/  UISETP.LT.AND UP0, UPT, UR11, 0x1, UPT ;  /* 0x000000010b00788c */ /* 0x000fc8000bf01270 */
[----:B------:R-:W-:-:S04]  /*c280*/  USEL UR6, UR11, 0x1, UP0 ;  /* 0x000000010b067887 */ /* 0x000fc80008000000 */
[----:B------:R-:W-:-:S04]  /*c290*/  UIADD3 UR6, UR5, UR11, -UR6 ;  /* 0x0000000b05067290 */ /* 0x000fc8000fffe806 */
[----:B------:R-:W-:-:S04]  /*c2a0*/  UIMAD.WIDE.U32 UR12, UR6, -0xf0f0f0f, URZ ;  /* 0xf0f0f0f1060c78a5 */ /* 0x000fc8000f8e003f */
[----:B------:R-:W-:-:S04]  /*c2b0*/  USHF.R.U32.HI UR12, URZ, 0x4, UR13 ;  /* 0x000000043f0c7899 */ /* 0x000fc8000801160d */
[----:B------:R-:W-:-:S04]  /*c2c0*/  UIMAD UR6, UR12, -0x11, UR6 ;  /* 0xffffffef0c0678a4 */ /* 0x000fc8000f8e0206 */
[----:B------:R-:W-:-:S04]  /*c2d0*/  ULEA UR6, UR6, UR9, 0x3 ;  /* 0x0000000906067291 */ /* 0x000fc8000f8e183f */
[----:B------:R-:W-:-:S06]  /*c2e0*/  UIADD3 UR6, UR6, 0x88, URZ ;  /* 0x0000008806067890 */ /* 0x000fcc000fffe03f */
[----:B------:R-:W-:-:S05]  /*c2f0*/  IMAD.U32 R3, RZ, RZ, UR6 ;  /* 0x00000006ff037e24 */ /* 0x000fca000f8e00ff */
[----:B--2---:R-:W-:-:S04]  /*c300*/  PRMT R3, R4, 0x654, R3 ;  /* 0x0000065404037816 */ /* 0x004fc80000000003 */
[----:B------:R0:W-:Y:S03]  /*c310*/  SYNCS.ARRIVE.TRANS64.RED.A1T0 RZ, [R3+URZ], RZ ;  /* 0x000000ff03ff79a7 */ /* 0x0001e6000810043f */
.L_x_37:
[----:B------:R-:W-:Y:S05]  /*c320*/  BSYNC B0 ;  /* 0x0000000000007941 */ /* 0x000fea0003800000 */
.L_x_36:
[----:B------:R-:W-:-:S06]  /*c330*/  UISETP.GT.U32.AND UP0, UPT, UR7, 0x1, UPT ;  /* 0x000000010700788c */ /* 0x000fcc000bf04070 */
[----:B------:R-:W-:-:S13]  /*c340*/  PLOP3.LUT P0, PT, PT, PT, UP0, 0x80, 0x0 ;  /* 0x000000000000781c */ /* 0x000fda0003f0f008 */
[----:B------:R-:W-:Y:S05]  /*c350*/  @P0 BRA `(.L_x_34) ;  /* 0x0000000000040947 */ /* 0x000fea0003800000 */
[----:B------:R-:W-:Y:S01]  /*c360*/  BPT.TRAP 0x1 ;  /* 0x000000040000795c */ /* 0x000fe20000300000 */
.L_x_34:
[----:B------:R-:W2:Y:S01]  /*c370*/  LDL.LU R4, [R1+0x388] ;  /* 0x0003880001047983 */ /* 0x000ea20000300800 */
[----:B0-----:R-:W0:Y:S01]  /*c380*/  LDC R3, c[0x0][0x288] ;  /* 0x0000a200ff037b82 */ /* 0x001e220000000800 */
[----:B------:R-:W4:Y:S01]  /*c390*/  S2R R24, SR_TID.X ;  /* 0x0000000000187919 */ /* 0x000f220000002100 */
[----:B------:R-:W-:Y:S02]  /*c3a0*/  UIADD3 UR9, UR11, UR5, URZ ;  /* 0x000000050b097290 */ /* 0x000fe4000fffe03f */
[----:B------:R-:W-:Y:S01]  /*c3b0*/  USHF.R.S32.HI UR10, URZ, 0x1f, UR42 ;  /* 0x0000001f3f0a7899 */ /* 0x000fe2000801142a */
[----:B------:R-:W3:Y:S01]  /*c3c0*/  LDL.LU R5, [R1+0x38c] ;  /* 0x00038c0001057983 */ /* 0x000ee20000300800 */
[----:B------:R-:W-:Y:S01]  /*c3d0*/  UISETP.GT.U32.AND UP0, UPT, UR9, 0x10, UPT ;  /* 0x000000100900788c */ /* 0x000fe2000bf04070 */
[----:B------:R-:W-:Y:S01]  /*c3e0*/  IMAD.MOV.U32 R35, RZ, RZ, RZ ;  /* 0x000000ffff237224 */ /* 0x000fe200078e00ff */
[----:B------:R-:W-:Y:S01]  /*c3f0*/  ULDC.64 UR14, c[0x0][0x5d0] ;  /* 0x00017400000e7ab9 */ /* 0x000fe20000000a00 */
[----:B------:R-:W-:Y:S01]  /*c400*/  ULDC UR6, c[0x0][0x284] ;  /* 0x0000a10000067ab9 */ /* 0x000fe20000000800 */
[----:B------:R-:W-:Y:S01]  /*c410*/  UIMAD UR5, UR10, UR14, URZ ;  /* 0x0000000e0a0572a4 */ /* 0x000fe2000f8e023f */
[----:B------:R-:W-:Y:S01]  /*c420*/  IMAD.MOV.U32 R38, RZ, RZ, -0x1 ;  /* 0xffffffffff267424 */ /* 0x000fe200078e00ff */
[----:B------:R-:W-:-:S02]  /*c430*/  UISETP.LT.U32.AND UP0, UPT, UR11, 0x11, UP0 ;  /* 0x000000110b00788c */ /* 0x000fc40008701070 */
[----:B------:R-:W-:Y:S02]  /*c440*/  UISETP.GE.U32.AND UP1, UPT, UR11, 0x11, UPT ;  /* 0x000000110b00788c */ /* 0x000fe4000bf26070 */
[----:B------:R-:W-:-:S04]  /*c450*/  UIMAD.WIDE.U32 UR12, UR9, -0xf0f0f0f, URZ ;  /* 0xf0f0f0f1090c78a5 */ /* 0x000fc8000f8e003f */
[----:B------:R-:W-:Y:S01]  /*c460*/  USHF.R.U32.HI UR12, URZ, 0x4, UR13 ;  /* 0x000000043f0c7899 */ /* 0x000fe2000801160d */
[----:B----4-:R-:W-:Y:S01]  /*c470*/  SHF.R.U32.HI R33, RZ, 0x7, R24 ;  /* 0x00000007ff217819 */ /* 0x010fe20000011618 */
[C---:B------:R-:W-:Y:S01]  /*c480*/  IMAD.SHL.U32 R31, R24.reuse, 0x2, RZ ;  /* 0x00000002181f7824 */ /* 0x040fe200078e00ff */
[----:B------:R-:W-:Y:S02]  /*c490*/  LOP3.LUT R32, R24, 0x3, RZ, 0xc0, !PT ;  /* 0x0000000318207812 */ /* 0x000fe400078ec0ff */
[----:B------:R-:W-:-:S03]  /*c4a0*/  LOP3.LUT R33, R33, 0x1, RZ, 0xc0, !PT ;  /* 0x0000000121217812 */ /* 0x000fc600078ec0ff */
[----:B0-----:R-:W-:Y:S02]  /*c4b0*/  IMAD R32, R32, -0x2, R3 ;  /* 0xfffffffe20207824 */ /* 0x001fe400078e0203 */
[----:B------:R-:W-:Y:S02]  /*c4c0*/  IMAD.SHL.U32 R34, R33, 0x40, RZ ;  /* 0x0000004021227824 */ /* 0x000fe400078e00ff */
[----:B--2---:R-:W-:Y:S01]  /*c4d0*/  IMAD R30, R4, 0xe0, RZ ;  /* 0x000000e0041e7824 */ /* 0x004fe200078e02ff */
[----:B------:R-:W-:-:S03]  /*c4e0*/  SHF.R.U32.HI R4, RZ, 0x2, R24 ;  /* 0x00000002ff047819 */ /* 0x000fc60000011618 */
[----:B------:R-:W-:Y:S01]  /*c4f0*/  IMAD.IADD R32, R32, 0x1, -R30 ;  /* 0x0000000120207824 */ /* 0x000fe200078e0a1e */
[----:B------:R-:W-:Y:S02]  /*c500*/  ISETP.GE.AND P0, PT, R30, R3, PT ;  /* 0x000000031e00720c */ /* 0x000fe40003f06270 */
[----:B------:R-:W-:Y:S02]  /*c510*/  LOP3.LUT R4, R4, 0x7, RZ, 0xc0, !PT ;  /* 0x0000000704047812 */ /* 0x000fe400078ec0ff */
[----:B------:R-:W-:Y:S01]  /*c520*/  LOP3.LUT R3, R24, 0x60, RZ, 0xc0, !PT ;  /* 0x0000006018037812 */ /* 0x000fe200078ec0ff */
[----:B------:R-:W-:Y:S01]  /*c530*/  IMAD.U32 R24, RZ, RZ, UR14 ;  /* 0x0000000eff187e24 */ /* 0x000fe2000f8e00ff */
[----:B------:R-:W-:Y:S02]  /*c540*/  LOP3.LUT R34, R34, 0x40, R4, 0xe2, !PT ;  /* 0x0000004022227812 */ /* 0x000fe400078ee204 */
[----:B------:R-:W-:Y:S02]  /*c550*/  SHF.R.U32.HI R3, RZ, 0x1, R3 ;  /* 0x00000001ff037819 */ /* 0x000fe40000011603 */
[----:B------:R-:W-:-:S02]  /*c560*/  LOP3.LUT R30, R30, 0x6, R31, 0xf8, !PT ;  /* 0x000000061e1e7812 */ /* 0x000fc400078ef81f */
[-C--:B------:R-:W-:Y:S02]  /*c570*/  LOP3.LUT R34, R34, R3.reuse, RZ, 0xfc, !PT ;  /* 0x0000000322227212 */ /* 0x080fe400078efcff */
[----:B------:R-:W-:Y:S02]  /*c580*/  IADD3 R3, RZ, -R3, -R4 ;  /* 0x80000003ff037210 */ /* 0x000fe40007ffe804 */
[----:B------:R-:W-:Y:S01]  /*c590*/  SHF.R.S32.HI R31, RZ, 0x1f, R30 ;  /* 0x0000001fff1f7819 */ /* 0x000fe2000001141e */
[----:B---3--:R-:W-:-:S04]  /*c5a0*/  IMAD.WIDE R34, R5, 0xc0, R34 ;  /* 0x000000c005227825 */ /* 0x008fc800078e0222 */
[----:B------:R-:W-:Y:S02]  /*c5b0*/  IMAD R33, R33, -0x40, R3 ;  /* 0xffffffc021217824 */ /* 0x000fe400078e0203 */
[----:B------:R-:W-:Y:S02]  /*c5c0*/  IMAD R3, R5, 0xc0, RZ ;  /* 0x000000c005037824 */ /* 0x000fe400078e02ff */
[----:B------:R-:W-:-:S03]  /*c5d0*/  IMAD.WIDE.U32 R24, R24, UR42, R30 ;  /* 0x0000002a18187c25 */ /* 0x000fc6000f8e001e */
[C---:B------:R-:W-:Y:S02]  /*c5e0*/  ISETP.GE.OR P0, PT, R3.reuse, UR6, P0 ;  /* 0x0000000603007c0c */ /* 0x040fe40008706670 */
[----:B------:R-:W-:Y:S01]  /*c5f0*/  IADD3 R33, -R3, UR6, R33 ;  /* 0x0000000603217c10 */ /* 0x000fe2000fffe121 */
[----:B------:R-:W-:Y:S02]  /*c600*/  UIMAD UR6, UR42, UR15, UR5 ;  /* 0x0000000f2a0672a4 */ /* 0x000fe4000f8e0205 */
[----:B------:R-:W-:-:S04]  /*c610*/  USEL UR5, URZ, 0x1, !UP0 ;  /* 0x000000013f057887 */ /* 0x000fc8000c000000 */
[----:B------:R-:W-:Y:S01]  /*c620*/  ULOP3.LUT UR4, UR4, UR5, URZ, 0x3c, !UPT ;  /* 0x0000000504047292 */ /* 0x000fe2000f8e3c3f */
[----:B------:R-:W-:Y:S01]  /*c630*/  VIADD R25, R25, UR6 ;  /* 0x0000000619197c36 */ /* 0x000fe20008000000 */
[----:B------:R-:W-:Y:S02]  /*c640*/  UIMAD UR5, UR12, -0x11, UR9 ;  /* 0xffffffef0c0578a4 */ /* 0x000fe4000f8e0209 */
[----:B------:R-:W-:Y:S01]  /*c650*/  @UP1 ULOP3.LUT UR4, UR4, 0x1, UR12, 0x78, !UPT ;  /* 0x0000000104041892 */ /* 0x000fe2000f8e780c */
[----:B------:R-:W-:Y:S11]  /*c660*/  @P0 BRA `(.L_x_38) ;  /* 0x00000108007c0947 */ /* 0x000ff60003800000 */
[----:B------:R-:W0:Y:S01]  /*c670*/  LDC.64 R26, c[0x0][0x5c8] ;  /* 0x00017200ff1a7b82 */ /* 0x000e220000000a00 */
[----:B------:R-:W-:Y:S01]  /*c680*/  ULDC.64 UR12, c[0x0][0x5c0] ;  /* 0x00017000000c7ab9 */ /* 0x000fe20000000a00 */
[----:B------:R-:W-:Y:S01]  /*c690*/  BSSY B0, `(.L_x_38) ;  /* 0x000109c000007945 */ /* 0x000fe20003800000 */
[-C--:B0-----:R-:W-:Y:S01]  /*c6a0*/  IMAD R3, R35, R26.reuse, RZ ;  /* 0x0000001a23037224 */ /* 0x081fe200078e02ff */
[----:B------:R-:W-:Y:S01]  /*c6b0*/  SHF.L.U64.HI R36, R26, 0x3, R27 ;  /* 0x000000031a247819 */ /* 0x000fe2000001021b */
[----:B------:R-:W-:-:S04]  /*c6c0*/  IMAD.WIDE.U32 R24, R34, R26, R24 ;  /* 0x0000001a22187225 */ /* 0x000fc800078e0018 */
[----:B------:R-:W-:Y:S01]  /*c6d0*/  IMAD R3, R34, R27, R3 ;  /* 0x0000001b22037224 */ /* 0x000fe200078e0203 */
[C---:B------:R-:W-:Y:S01]  /*c6e0*/  LEA R28, P2, R26.reuse, R24, 0x7 ;  /* 0x000000181a1c7211 */ /* 0x040fe200078438ff */
[----:B------:R-:W-:Y:S01]  /*c6f0*/  IMAD.SHL.U32 R5, R26, 0x8, RZ ;  /* 0x000000081a057824 */ /* 0x000fe200078e00ff */
[----:B------:R-:W-:Y:S01]  /*c700*/  IADD3 R4, P5, R24, UR12, RZ ;  /* 0x0000000c18047c10 */ /* 0x000fe2000ffbe0ff */
[----:B------:R-:W-:-:S03]  /*c710*/  IMAD.IADD R3, R25, 0x1, R3 ;  /* 0x0000000119037824 */ /* 0x000fc600078e0203 */
[----:B------:R-:W-:Y:S02]  /*c720*/  IADD3 R24, P0, P1, R24, UR12, R5 ;  /* 0x0000000c18187c10 */ /* 0x000fe4000f91e005 */
[----:B------:R-:W-:Y:S02]  /*c730*/  LEA.HI.X R29, R26, R3, R27, 0x7, P2 ;  /* 0x000000031a1d7211 */ /* 0x000fe400010f3c1b */
[C---:B------:R-:W-:Y:S02]  /*c740*/  IADD3 R26, P2, P3, R28.reuse, UR12, R5 ;  /* 0x0000000c1c1a7c10 */ /* 0x040fe4000fb5e005 */
[----:B------:R-:W-:Y:S02]  /*c750*/  IADD3.X R5, R3, UR13, RZ, P5, !PT ;  /* 0x0000000d03057c10 */ /* 0x000fe4000affe4ff */
[----:B------:R-:W-:Y:S02]  /*c760*/  FSETP.NEU.AND P5, PT, RZ, UR40, PT ;  /* 0x00000028ff007c0b */ /* 0x000fe4000bfad000 */
[----:B------:R-:W-:-:S02]  /*c770*/  IADD3 R28, P6, R28, UR12, RZ ;  /* 0x0000000c1c1c7c10 */ /* 0x000fc4000ffde0ff */
[--C-:B------:R-:W-:Y:S02]  /*c780*/  IADD3.X R27, R29, UR13, R36.reuse, P2, P3 ;  /* 0x0000000d1d1b7c10 */ /* 0x100fe400097e6424 */
[----:B------:R-:W-:Y:S02]  /*c790*/  IADD3.X R25, R3, UR13, R36, P0, P1 ;  /* 0x0000000d03197c10 */ /* 0x000fe400087e2424 */
[----:B------:R-:W-:-:S05]  /*c7a0*/  IADD3.X R29, R29, UR13, RZ, P6, !PT ;  /* 0x0000000d1d1d7c10 */ /* 0x000fca000b7fe4ff */
[----:B------:R-:W-:Y:S05]  /*c7b0*/  @!P5 BRA `(.L_x_39) ;  /* 0x000000c4001cd947 */ /* 0x000fea0003800000 */
[----:B------:R-:W-:Y:S01]  /*c7c0*/  ULDC.64 UR12, c[0x0][0x5b8] ;  /* 0x00016e00000c7ab9 */ /* 0x000fe20000000a00 */
[----:B------:R-:W-:Y:S01]  /*c7d0*/  ULDC.64 UR14, c[0x0][0x5a8] ;  /* 0x00016a00000e7ab9 */ /* 0x000fe20000000a00 */
[----:B------:R-:W-:Y:S02]  /*c7e0*/  UIMAD UR6, UR10, UR12, URZ ;  /* 0x0000000c0a0672a4 */ /* 0x000fe4000f8e023f */
[----:B------:R-:W-:Y:S01]  /*c7f0*/  IMAD.U32 R3, RZ, RZ, UR12 ;  /* 0x0000000cff037e24 */ /* 0x000fe2000f8e00ff */
[----:B------:R-:W-:Y:S01]  /*c800*/  ISETP.GE.AND P3, PT, R33, 0x1, PT ;  /* 0x000000012100780c */ /* 0x000fe20003f66270 */
[----:B------:R-:W-:Y:S01]  /*c810*/  BSSY B1, `(.L_x_40) ;  /* 0x000000f000017945 */ /* 0x000fe20003800000 */
[----:B------:R-:W-:Y:S02]  /*c820*/  UIMAD UR6, UR42, UR13, UR6 ;  /* 0x0000000d2a0672a4 */ /* 0x000fe4000f8e0206 */
[----:B------:R-:W-:Y:S01]  /*c830*/  IMAD.WIDE.U32 R30, R3, UR42, R30 ;  /* 0x0000002a031e7c25 */ /* 0x000fe2000f8e001e */
[----:B------:R-:W-:-:S03]  /*c840*/  ULDC.64 UR12, c[0x0][0x5b0] ;  /* 0x00016c00000c7ab9 */ /* 0x000fc60000000a00 */
[----:B------:R-:W-:Y:S02]  /*c850*/  IMAD.MOV.U32 R36, RZ, RZ, R30 ;  /* 0x000000ffff247224 */ /* 0x000fe400078e001e */
[----:B------:R-:W-:Y:S02]  /*c860*/  VIADD R37, R31, UR6 ;  /* 0x000000061f257c36 */ /* 0x000fe40008000000 */
[----:B------:R-:W-:Y:S02]  /*c870*/  IMAD R3, R35, UR12, RZ ;  /* 0x0000000c23037c24 */ /* 0x000fe4000f8e02ff */
[----:B------:R-:W-:-:S04]  /*c880*/  IMAD.WIDE.U32 R30, R34, UR12, R36 ;  /* 0x0000000c221e7c25 */ /* 0x000fc8000f8e0024 */
[----:B------:R-:W-:Y:S01]  /*c890*/  IMAD R3, R34, UR13, R3 ;  /* 0x0000000d22037c24 */ /* 0x000fe2000f8e0203 */
[----:B------:R-:W-:-:S04]  /*c8a0*/  IADD3 R30, P0, R30, UR14, RZ ;  /* 0x0000000e1e1e7c10 */ /* 0x000fc8000ff1e0ff */
[--C-:B------:R-:W-:Y:S02]  /*c8b0*/  IADD3.X R31, R31, UR15, R3.reuse, P0, !PT ;  /* 0x0000000f1f1f7c10 */ /* 0x100fe400087fe403 */
[----:B------:R-:W-:Y:S02]  /*c8c0*/  ISETP.LT.OR P0, PT, R32, 0x1, !P3 ;  /* 0x000000012000780c */ /* 0x000fe40005f01670 */
[----:B------:R-:W-:-:S11]  /*c8d0*/  PRMT R3, RZ, 0x7610, R3 ;  /* 0x00007610ff037816 */ /* 0x000fd60000000003 */
[----:B------:R-:W-:Y:S05]  /*c8e0*/  @P0 BRA `(.L_x_41) ;  /* 0x0000000000040947 */ /* 0x000fea0003800000 */
[----:B------:R0:W5:Y:S02]  /*c8f0*/  LDG.E.U8 R3, desc[UR46][R30.64] ;  /* 0x0000002e1e037981 */ /* 0x000164000c1e1100 */
.L_x_41:
[----:B------:R-:W-:Y:S05]  /*c900*/  BSYNC B1 ;  /* 0x0000000000017941 */ /* 0x000fea0003800000 */
.L_x_40:
[----:B-----5:R-:W-:Y:S01]  /*c910*/  LOP3.LUT R3, R3, 0xff, RZ, 0xc0, !PT ;  /* 0x000000ff03037812 */ /* 0x020fe200078ec0ff */
[----:B------:R-:W-:Y:S03]  /*c920*/  BSSY B1, `(.L_x_42) ;  /* 0x000000b000017945 */ /* 0x000fe60003800000 */
[----:B------:R-:W-:-:S05]  /*c930*/  F2FP.F16.E4M3.UNPACK_B R3, R3 ;  /* 0x00000003ff03723e */ /* 0x000fca00020006ff */
[----:B------:R-:W-:-:S05]  /*c940*/  HADD2.F32 R3, -RZ, R3.H0_H0 ;  /* 0x20000003ff037230 */ /* 0x000fca0000004100 */
[----:B------:R-:W-:-:S04]  /*c950*/  FMUL R3, R3, UR40 ;  /* 0x0000002803037c20 */ /* 0x000fc80008400000 */
[----:B------:R-:W-:-:S05]  /*c960*/  FFMA R2, R2, UR41, R3 ;  /* 0x0000002902027c23 */ /* 0x000fca0008000003 */
[----:B------:R-:W-:-:S05]  /*c970*/  F2FP.SATFINITE.E4M3.F32.PACK_AB_MERGE_C R2, RZ, R2, RZ ;  /* 0x00000002ff02723e */ /* 0x000fca00048070ff */
[----:B------:R2:W-:Y:S01]  /*c980*/  @!P0 STG.E.U8 desc[UR46][R4.64], R2 ;  /* 0x0000000204008986 */ /* 0x0005e2000c10112e */
[----:B------:R-:W-:Y:S02]  /*c990*/  ISETP.LT.OR P0, PT, R32, 0x2, !P3 ;  /* 0x000000022000780c */ /* 0x000fe40005f01670 */
[----:B--2---:R-:W-:-:S11]  /*c9a0*/  PRMT R2, RZ, 0x7610, R2 ;  /* 0x00007610ff027816 */ /* 0x004fd60000000002 */
[----:B------:R-:W-:Y:S05]  /*c9b0*/  @P0 BRA `(.L_x_43) ;  /* 0x0000000000040947 */ /* 0x000fea0003800000 */
[----:B------:R2:W5:Y:S02]  /*c9c0*/  LDG.E.U8 R2, desc[UR46][R30.64+0x1] ;  /* 0x0000012e1e027981 */ /* 0x000564000c1e1100 */
.L_x_43:
[----:B------:R-:W-:Y:S05]  /*c9d0*/  BSYNC B1 ;  /* 0x0000000000017941 */ /* 0x000fea0003800000 */
.L_x_42:
[----:B-----5:R-:W-:Y:S01]  /*c9e0*/  LOP3.LUT R2, R2, 0xff, RZ, 0xc0, !PT ;  /* 0x000000ff02027812 */ /* 0x020fe200078ec0ff */
[----:B------:R-:W-:Y:S01]  /*c9f0*/  BSSY B1, `(.L_x_44) ;  /* 0x0000013000017945 */ /* 0x000fe20003800000 */
[----:B------:R-:W-:Y:S02]  /*ca00*/  ISETP.GE.AND P2, PT, R33, 0x9, PT ;  /* 0x000000092100780c */ /* 0x000fe40003f46270 */
[----:B------:R-:W-:-:S05]  /*ca10*/  F2FP.F16.E4M3.UNPACK_B R2, R2 ;  /* 0x00000002ff02723e */ /* 0x000fca00020006ff */
[----:B------:R-:W-:-:S05]  /*ca20*/  HADD2.F32 R2, -RZ, R2.H0_H0 ;  /* 0x20000002ff027230 */ /* 0x000fca0000004100 */
[----:B------:R-:W-:-:S04]  /*ca30*/  FMUL R2, R2, UR40 ;  /* 0x0000002802027c20 */ /* 0x000fc80008400000 */
[----:B------:R-:W-:-:S05]  /*ca40*/  FFMA R0, R0, UR41, R2 ;  /* 0x0000002900007c23 */ /* 0x000fca0008000002 */
[----:B------:R-:W-:-:S05]  /*ca50*/  F2FP.SATFINITE.E4M3.F32.PACK_AB_MERGE_C R0, RZ, R0, RZ ;  /* 0x00000000ff00723e */ /* 0x000fca00048070ff */
[----:B------:R3:W-:Y:S01]  /*ca60*/  @!P0 STG.E.U8 desc[UR46][R4.64+0x1], R0 ;  /* 0x0000010004008986 */ /* 0x0007e2000c10112e */
[----:B------:R-:W-:-:S05]  /*ca70*/  IADD3 R2, P0, R34, 0x8, RZ ;  /* 0x0000000822027810 */ /* 0x000fca0007f1e0ff */
[----:B---3--:R-:W-:-:S04]  /*ca80*/  IMAD.X R0, RZ, RZ, R35, P0 ;  /* 0x000000ffff007224 */ /* 0x008fc800000e0623 */
[----:B------:R-:W-:-:S04]  /*ca90*/  IMAD R0, R0, UR12, RZ ;  /* 0x0000000c00007c24 */ /* 0x000fc8000f8e02ff */
[C---:B------:R-:W-:Y:S02]  /*caa0*/  IMAD R0, R2.reuse, UR13, R0 ;  /* 0x0000000d02007c24 */ /* 0x040fe4000f8e0200 */
[----:B------:R-:W-:-:S03]  /*cab0*/  IMAD.WIDE.U32 R2, R2, UR12, R36 ;  /* 0x0000000c02027c25 */ /* 0x000fc6000f8e0024 */
[----:B------:R-:W-:-:S04]  /*cac0*/  IADD3 R2, P0, R2, UR14, RZ ;  /* 0x0000000e02027c10 */ /* 0x000fc8000ff1e0ff */
[--C-:B------:R-:W-:Y:S02]  /*cad0*/  IADD3.X R3, R3, UR15, R0.reuse, P0, !PT ;  /* 0x0000000f03037c10 */ /* 0x100fe400087fe400 */
[----:B------:R-:W-:Y:S02]  /*cae0*/  ISETP.LT.OR P0, PT, R32, 0x1, !P2 ;  /* 0x000000012000780c */ /* 0x000fe40005701670 */
[----:B------:R-:W-:-:S11]  /*caf0*/  PRMT R0, RZ, 0x7610, R0 ;  /* 0x00007610ff007816 */ /* 0x000fd60000000000 */
[----:B------:R-:W-:Y:S05]  /*cb00*/  @P0 BRA `(.L_x_45) ;  /* 0x0000000000040947 */ /* 0x000fea0003800000 */
[----:B------:R3:W5:Y:S02]  /*cb10*/  LDG.E.U8 R0, desc[UR46][R2.64] ;  /* 0x0000002e02007981 */ /* 0x000764000c1e1100 */
.L_x_45:
[----:B------:R-:W-:Y:S05]  /*cb20*/  BSYNC B1 ;  /* 0x0000000000017941 */ /* 0x000fea0003800000 */
.L_x_44:
[----:B-----5:R-:W-:Y:S01]  /*cb30*/  LOP3.LUT R0, R0, 0xff, RZ, 0xc0, !PT ;  /* 0x000000ff00007812 */ /* 0x020fe200078ec0ff */
[----:B------:R-:W-:Y:S03]  /*cb40*/  BSSY B1, `(.L_x_46) ;  /* 0x000000b000017945 */ /* 0x000fe60003800000 */
[----:B------:R-:W-:-:S05]  /*cb50*/  F2FP.F16.E4M3.UNPACK_B R0, R0 ;  /* 0x00000000ff00723e */ /* 0x000fca00020006ff */
[----:B------:R-:W-:-:S05]  /*cb60*/  HADD2.F32 R0, -RZ, R0.H0_H0 ;  /* 0x20000000ff007230 */ /* 0x000fca0000004100 */
[----:B------:R-:W-:-:S04]  /*cb70*/  FMUL R0, R0, UR40 ;  /* 0x0000002800007c20 */ /* 0x000fc80008400000 */
[--C-:B------:R-:W-:Y:S01]  /*cb80*/  FFMA R6, R6, UR41, R0.reuse ;  /* 0x0000002906067c23 */ /* 0x100fe20008000000 */
[----:B------:R-:W-:-:S04]  /*cb90*/  PRMT R0, RZ, 0x7610, R0 ;  /* 0x00007610ff007816 */ /* 0x000fc80000000000 */
[----:B------:R-:W-:-:S05]  /*cba0*/  F2FP.SATFINITE.E4M3.F32.PACK_AB_MERGE_C R6, RZ, R6, RZ ;  /* 0x00000006ff06723e */ /* 0x000fca00048070ff */
[----:B------:R4:W-:Y:S01]  /*cbb0*/  @!P0 STG.E.U8 desc[UR46][R24.64], R6 ;  /* 0x0000000618008986 */ /* 0x0009e2000c10112e */
[----:B------:R-:W-:-:S13]  /*cbc0*/  ISETP.LT.OR P0, PT, R32, 0x2, !P2 ;  /* 0x000000022000780c */ /* 0x000fda0005701670 */
[----:B----4-:R-:W-:Y:S05]  /*cbd0*/  @P0 BRA `(.L_x_47) ;  /* 0x0000000000040947 */ /* 0x010fea0003800000 */
[----:B------:R4:W5:Y:S02]  /*cbe0*/  LDG.E.U8 R0, desc[UR46][R2.64+0x1] ;  /* 0x0000012e02007981 */ /* 0x000964000c1e1100 */
.L_x_47:
[----:B------:R-:W-:Y:S05]  /*cbf0*/  BSYNC B1 ;  /* 0x0000000000017941 */ /* 0x000fea0003800000 */
.L_x_46:
[----:B-----5:R-:W-:Y:S01]  /*cc00*/  LOP3.LUT R0, R0, 0xff, RZ, 0xc0, !PT ;  /* 0x000000ff00007812 */ /* 0x020fe200078ec0ff */
[----:B------:R-:W-:Y:S01]  /*cc10*/  BSSY B1, `(.L_x_48) ;  /* 0x000000b000017945 */ /* 0x000fe20003800000 */
[----:B------:R-:W-:Y:S02]  /*cc20*/  ISETP.LT.OR P1, PT, R32, 0x9, !P3 ;  /* 0x000000092000780c */ /* 0x000fe40005f21670 */
[----:B------:R-:W-:-:S05]  /*cc30*/  F2FP.F16.E4M3.UNPACK_B R0, R0 ;  /* 0x00000000ff00723e */ /* 0x000fca00020006ff */
[----:B------:R-:W-:-:S05]  /*cc40*/  HADD2.F32 R0, -RZ, R0.H0_H0 ;  /* 0x20000000ff007230 */ /* 0x000fca0000004100 */
[----:B------:R-:W-:-:S04]  /*cc50*/  FMUL R0, R0, UR40 ;  /* 0x0000002800007c20 */ /* 0x000fc80008400000 */
[--C-:B------:R-:W-:Y:S01]  /*cc60*/  FFMA R7, R7, UR41, R0.reuse ;  /* 0x0000002907077c23 */ /* 0x100fe20008000000 */
[----:B------:R-:W-:-:S04]  /*cc70*/  PRMT R0, RZ, 0x7610, R0 ;  /* 0x00007610ff007816 */ /* 0x000fc80000000000 */
[----:B------:R-:W-:-:S05]  /*cc80*/  F2FP.SATFINITE.E4M3.F32.PACK_AB_MERGE_C R7, RZ, R7, RZ ;  /* 0x00000007ff07723e */ /* 0x000fca00048070ff */
[----:B------:R0:W-:Y:S01]  /*cc90*/  @!P0 STG.E.U8 desc[UR46][R24.64+0x1], R7 ;  /* 0x0000010718008986 */ /* 0x0001e2000c10112e */
[----:B------:R-:W-:Y:S05]  /*cca0*/  @P1 BRA `(.L_x_49) ;  /* 0x0000000000041947 */ /* 0x000fea0003800000 */
[----:B------:R0:W5:Y:S02]  /*ccb0*/  LDG.E.U8 R0, desc[UR46][R30.64+0x8] ;  /* 0x0000082e1e007981 */ /* 0x000164000c1e1100 */
.L_x_49:
[----:B------:R-:W-:Y:S05]  /*ccc0*/  BSYNC B1 ;  /* 0x0000000000017941 */ /* 0x000fea0003800000 */
.L_x_48:
        /* <DEDUP_REMOVED lines=12> */
.L_x_51:
[----:B------:R-:W-:Y:S05]  /*cd90*/  BSYNC B1 ;  /* 0x0000000000017941 */ /* 0x000fea0003800000 */
.L_x_50:
        /* <DEDUP_REMOVED lines=12> */
.L_x_53:
[----:B------:R-:W-:Y:S05]  /*ce60*/  BSYNC B1 ;  /* 0x0000000000017941 */ /* 0x000fea0003800000 */
.L_x_52:
        /* <DEDUP_REMOVED lines=12> */
.L_x_55:
[----:B------:R-:W-:Y:S05]  /*cf30*/  BSYNC B1 ;  /* 0x0000000000017941 */ /* 0x000fea0003800000 */
.L_x_54:
        /* <DEDUP_REMOVED lines=12> */
.L_x_57:
[----:B------:R-:W-:Y:S05]  /*d000*/  BSYNC B1 ;  /* 0x0000000000017941 */ /* 0x000fea0003800000 */
.L_x_56:
        /* <DEDUP_REMOVED lines=12> */
.L_x_59:
[----:B------:R-:W-:Y:S05]  /*d0d0*/  BSYNC B1 ;  /* 0x0000000000017941 */ /* 0x000fea0003800000 */
.L_x_58:
        /* <DEDUP_REMOVED lines=12> */
.L_x_61:
[----:B------:R-:W-:Y:S05]  /*d1a0*/  BSYNC B1 ;  /* 0x0000000000017941 */ /* 0x000fea0003800000 */
.L_x_60:
        /* <DEDUP_REMOVED lines=12> */
.L_x_63:
[----:B------:R-:W-:Y:S05]  /*d270*/  BSYNC B1 ;  /* 0x0000000000017941 */ /* 0x000fea0003800000 */
.L_x_62:
        /* <DEDUP_REMOVED lines=12> */
.L_x_65:
[----:B------:R-:W-:Y:S05]  /*d340*/  BSYNC B1 ;  /* 0x0000000000017941 */ /* 0x000fea0003800000 */
.L_x_64:
        /* <DEDUP_REMOVED lines=12> */
.L_x_67:
[----:B------:R-:W-:Y:S05]  /*d410*/  BSYNC B1 ;  /* 0x0000000000017941 */ /* 0x000fea0003800000 */
.L_x_66:
        /* <DEDUP_REMOVED lines=12> */
.L_x_69:
[----:B------:R-:W-:Y:S05]  /*d4e0*/  BSYNC B1 ;  /* 0x0000000000017941 */ /* 0x000fea0003800000 */
.L_x_68:
[----:B-----5:R-:W-:Y:S01]  /*d4f0*/  LOP3.LUT R0, R0, 0xff, RZ, 0xc0, !PT ;  /* 0x000000ff00007812 */ /* 0x020fe200078ec0ff */
[----:B------:R-:W-:Y:S01]  /*d500*/  BSSY B1, `(.L_x_70) ;  /* 0x000000f000017945 */ /* 0x000fe20003800000 */
[----:B------:R-:W-:Y:S02]  /*d510*/  IADD3 R6, P0, R34, 0x80, RZ ;  /* 0x0000008022067810 */ /* 0x000fe40007f1e0ff */
[----:B------:R-:W-:-:S05]  /*d520*/  F2FP.F16.E4M3.UNPACK_B R0, R0 ;  /* 0x00000000ff00723e */ /* 0x000fca00020006ff */
[----:B------:R-:W-:-:S05]  /*d530*/  HADD2.F32 R0, -RZ, R0.H0_H0 ;  /* 0x20000000ff007230 */ /* 0x000fca0000004100 */
[----:B------:R-:W-:-:S04]  /*d540*/  FMUL R0, R0, UR40 ;  /* 0x0000002800007c20 */ /* 0x000fc80008400000 */
[----:B------:R-:W-:Y:S01]  /*d550*/  FFMA R18, R18, UR41, R0 ;  /* 0x0000002912127c23 */ /* 0x000fe20008000000 */
[----:B------:R-:W-:Y:S01]  /*d560*/  IMAD.X R0, RZ, RZ, R35, P0 ;  /* 0x000000ffff007224 */ /* 0x000fe200000e0623 */
[----:B------:R-:W-:-:S03]  /*d570*/  ISETP.LT.OR P0, PT, R32, 0x1a, !P2 ;  /* 0x0000001a2000780c */ /* 0x000fc60005701670 */
[----:B------:R-:W-:Y:S01]  /*d580*/  F2FP.SATFINITE.E4M3.F32.PACK_AB_MERGE_C R18, RZ, R18, RZ ;  /* 0x00000012ff12723e */ /* 0x000fe200048070ff */
[----:B------:R-:W-:-:S04]  /*d590*/  IMAD R0, R0, UR12, RZ ;  /* 0x0000000c00007c24 */ /* 0x000fc8000f8e02ff */
[----:B------:R1:W-:Y:S01]  /*d5a0*/  @!P1 STG.E.U8 desc[UR46][R24.64+0x18], R18 ;  /* 0x0000181218009986 */ /* 0x0003e2000c10112e */
[--C-:B0-----:R-:W-:Y:S01]  /*d5b0*/  IMAD R8, R6, UR13, R0.reuse ;  /* 0x0000000d06087c24 */ /* 0x101fe2000f8e0200 */
[----:B------:R-:W-:-:S03]  /*d5c0*/  PRMT R0, RZ, 0x7610, R0 ;  /* 0x00007610ff007816 */ /* 0x000fc60000000000 */
[----:B------:R-:W-:Y:S05]  /*d5d0*/  @P0 BRA `(.L_x_71) ;  /* 0x0000000000040947 */ /* 0x000fea0003800000 */
[----:B------:R0:W5:Y:S02]  /*d5e0*/  LDG.E.U8 R0, desc[UR46][R2.64+0x19] ;  /* 0x0000192e02007981 */ /* 0x000164000c1e1100 */
.L_x_71:
[----:B------:R-:W-:Y:S05]  /*d5f0*/  BSYNC B1 ;  /* 0x0000000000017941 */ /* 0x000fea0003800000 */
.L_x_70:
[----:B-----5:R-:W-:Y:S01]  /*d600*/  LOP3.LUT R0, R0, 0xff, RZ, 0xc0, !PT ;  /* 0x000000ff00007812 */ /* 0x020fe200078ec0ff */
[----:B------:R-:W-:Y:S01]  /*d610*/  IMAD.WIDE.U32 R6, R6, UR12, R36 ;  /* 0x0000000c06067c25 */ /* 0x000fe2000f8e0024 */
[----:B------:R-:W-:Y:S02]  /*d620*/  BSSY B1, `(.L_x_72) ;  /* 0x000000e000017945 */ /* 0x000fe40003800000 */
[----:B------:R-:W-:Y:S02]  /*d630*/  F2FP.F16.E4M3.UNPACK_B R0, R0 ;  /* 0x00000000ff00723e */ /* 0x000fe400020006ff */
[----:B------:R-:W-:-:S03]  /*d640*/  IADD3 R6, P1, R6, UR14, RZ ;  /* 0x0000000e06067c10 */ /* 0x000fc6000ff3e0ff */
[----:B------:R-:W-:Y:S01]  /*d650*/  HADD2.F32 R0, -RZ, R0.H0_H0 ;  /* 0x20000000ff007230 */ /* 0x000fe20000004100 */
[----:B------:R-:W-:Y:S02]  /*d660*/  IADD3.X R7, R7, UR15, R8, P1, !PT ;  /* 0x0000000f07077c10 */ /* 0x000fe40008ffe408 */
[----:B------:R-:W-:Y:S02]  /*d670*/  ISETP.GE.AND P1, PT, R33, 0x81, PT ;  /* 0x000000812100780c */ /* 0x000fe40003f26270 */
[----:B------:R-:W-:Y:S02]  /*d680*/  FMUL R0, R0, UR40 ;  /* 0x0000002800007c20 */ /* 0x000fe40008400000 */
[----:B------:R-:W-:Y:S02]  /*d690*/  ISETP.LT.OR P6, PT, R32, 0x1, !P1 ;  /* 0x000000012000780c */ /* 0x000fe40004fc1670 */
[--C-:B------:R-:W-:Y:S01]  /*d6a0*/  FFMA R19, R19, UR41, R0.reuse ;  /* 0x0000002913137c23 */ /* 0x100fe20008000000 */
[----:B------:R-:W-:-:S04]  /*d6b0*/  PRMT R0, RZ, 0x7610, R0 ;  /* 0x00007610ff007816 */ /* 0x000fc80000000000 */
[----:B------:R-:W-:-:S05]  /*d6c0*/  F2FP.SATFINITE.E4M3.F32.PACK_AB_MERGE_C R19, RZ, R19, RZ ;  /* 0x00000013ff13723e */ /* 0x000fca00048070ff */
[----:B------:R0:W-:Y:S01]  /*d6d0*/  @!P0 STG.E.U8 desc[UR46][R24.64+0x19], R19 ;  /* 0x0000191318008986 */ /* 0x0001e2000c10112e */
[----:B------:R-:W-:Y:S05]  /*d6e0*/  @P6 BRA `(.L_x_73) ;  /* 0x0000000000046947 */ /* 0x000fea0003800000 */
[----:B------:R0:W5:Y:S02]  /*d6f0*/  LDG.E.U8 R0, desc[UR46][R6.64] ;  /* 0x0000002e06007981 */ /* 0x000164000c1e1100 */
.L_x_73:
[----:B------:R-:W-:Y:S05]  /*d700*/  BSYNC B1 ;  /* 0x0000000000017941 */ /* 0x000fea0003800000 */
.L_x_72:
        /* <DEDUP_REMOVED lines=12> */
.L_x_75:
[----:B------:R-:W-:Y:S05]  /*d7d0*/  BSYNC B1 ;  /* 0x0000000000017941 */ /* 0x000fea0003800000 */
.L_x_74:
[----:B-----5:R-:W-:Y:S01]  /*d7e0*/  LOP3.LUT R8, R0, 0xff, RZ, 0xc0, !PT ;  /* 0x000000ff00087812 */ /* 0x020fe200078ec0ff */
[----:B------:R-:W-:Y:S01]  /*d7f0*/  BSSY B1, `(.L_x_76) ;  /* 0x0000013000017945 */ /* 0x000fe20003800000 */
[----:B------:R-:W-:Y:S02]  /*d800*/  IADD3 R0, P0, R34, 0x88, RZ ;  /* 0x0000008822007810 */ /* 0x000fe40007f1e0ff */
[----:B------:R-:W-:-:S03]  /*d810*/  F2FP.F16.E4M3.UNPACK_B R8, R8 ;  /* 0x00000008ff08723e */ /* 0x000fc600020006ff */
[----:B------:R-:W-:Y:S02]  /*d820*/  IMAD.X R34, RZ, RZ, R35, P0 ;  /* 0x000000ffff227224 */ /* 0x000fe400000e0623 */
[----:B------:R-:W-:Y:S02]  /*d830*/  HADD2.F32 R8, -RZ, R8.H0_H0 ;  /* 0x20000008ff087230 */ /* 0x000fe40000004100 */
[----:B------:R-:W-:Y:S02]  /*d840*/  IMAD R34, R34, UR12, RZ ;  /* 0x0000000c22227c24 */ /* 0x000fe4000f8e02ff */
[----:B------:R-:W-:-:S04]  /*d850*/  IMAD.WIDE.U32 R36, R0, UR12, R36 ;  /* 0x0000000c00247c25 */ /* 0x000fc8000f8e0024 */
[----:B------:R-:W-:Y:S01]  /*d860*/  FMUL R8, R8, UR40 ;  /* 0x0000002808087c20 */ /* 0x000fe20008400000 */
[----:B------:R-:W-:-:S03]  /*d870*/  IMAD R0, R0, UR13, R34 ;  /* 0x0000000d00007c24 */ /* 0x000fc6000f8e0222 */
[----:B------:R-:W-:Y:S01]  /*d880*/  FFMA R21, R21, UR41, R8 ;  /* 0x0000002915157c23 */ /* 0x000fe20008000008 */
[----:B------:R-:W-:-:S04]  /*d890*/  IADD3 R8, P0, R36, UR14, RZ ;  /* 0x0000000e24087c10 */ /* 0x000fc8000ff1e0ff */
[----:B------:R-:W-:Y:S02]  /*d8a0*/  F2FP.SATFINITE.E4M3.F32.PACK_AB_MERGE_C R21, RZ, R21, RZ ;  /* 0x00000015ff15723e */ /* 0x000fe400048070ff */
[--C-:B------:R-:W-:Y:S02]  /*d8b0*/  IADD3.X R9, R37, UR15, R0.reuse, P0, !PT ;  /* 0x0000000f25097c10 */ /* 0x100fe400087fe400 */
[----:B------:R-:W-:Y:S01]  /*d8c0*/  ISETP.GE.AND P0, PT, R33, 0x89, PT ;  /* 0x000000892100780c */ /* 0x000fe20003f06270 */
[----:B------:R0:W-:Y:S01]  /*d8d0*/  @!P5 STG.E.U8 desc[UR46][R28.64+0x1], R21 ;  /* 0x000001151c00d986 */ /* 0x0001e2000c10112e */
[----:B------:R-:W-:Y:S02]  /*d8e0*/  PRMT R0, RZ, 0x7610, R0 ;  /* 0x00007610ff007816 */ /* 0x000fe40000000000 */
[----:B------:R-:W-:-:S13]  /*d8f0*/  ISETP.LT.OR P5, PT, R32, 0x1, !P0 ;  /* 0x000000012000780c */ /* 0x000fda00047a1670 */
[----:B0-----:R-:W-:Y:S05]  /*d900*/  @P5 BRA `(.L_x_77) ;  /* 0x0000000000045947 */ /* 0x001fea0003800000 */
[----:B------:R0:W5:Y:S02]  /*d910*/  LDG.E.U8 R0, desc[UR46][R8.64] ;  /* 0x0000002e08007981 */ /* 0x000164000c1e1100 */
.L_x_77:
[----:B------:R-:W-:Y:S05]  /*d920*/  BSYNC B1 ;  /* 0x0000000000017941 */ /* 0x000fea0003800000 */
.L_x_76:
[----:B-----5:R-:W-:Y:S01]  /*d930*/  LOP3.LUT R0, R0, 0xff, RZ, 0xc0, !PT ;  /* 0x000000ff00007812 */ /* 0x020fe200078ec0ff */
[----:B------:R-:W-:Y:S01]  /*d940*/  BSSY B1, `(.L_x_78) ;  /* 0x000000b000017945 */ /* 0x000fe20003800000 */
[----:B------:R-:W-:Y:S02]  /*d950*/  ISETP.LT.OR P6, PT, R32, 0x2, !P0 ;  /* 0x000000022000780c */ /* 0x000fe400047c1670 */
[----:B------:R-:W-:-:S05]  /*d960*/  F2FP.F16.E4M3.UNPACK_B R0, R0 ;  /* 0x00000000ff00723e */ /* 0x000fca00020006ff */
[----:B------:R-:W-:-:S05]  /*d970*/  HADD2.F32 R0, -RZ, R0.H0_H0 ;  /* 0x20000000ff007230 */ /* 0x000fca0000004100 */
[----:B------:R-:W-:-:S04]  /*d980*/  FMUL R0, R0, UR40 ;  /* 0x0000002800007c20 */ /* 0x000fc80008400000 */
[----:B------:R-:W-:-:S05]  /*d990*/  FFMA R0, R22, UR41, R0 ;  /* 0x0000002916007c23 */ /* 0x000fca0008000000 */
[----:B------:R-:W-:Y:S02]  /*d9a0*/  F2FP.SATFINITE.E4M3.F32.PACK_AB_MERGE_C R11, RZ, R0, RZ ;  /* 0x00000000ff0b723e */ /* 0x000fe400048070ff */
[----:B------:R-:W-:-:S03]  /*d9b0*/  PRMT R0, RZ, 0x7610, R0 ;  /* 0x00007610ff007816 */ /* 0x000fc60000000000 */
[----:B------:R0:W-:Y:S01]  /*d9c0*/  @!P5 STG.E.U8 desc[UR46][R26.64], R11 ;  /* 0x0000000b1a00d986 */ /* 0x0001e2000c10112e */
[----:B------:R-:W-:Y:S05]  /*d9d0*/  @P6 BRA `(.L_x_79) ;  /* 0x0000000000046947 */ /* 0x000fea0003800000 */
[----:B------:R0:W5:Y:S02]  /*d9e0*/  LDG.E.U8 R0, desc[UR46][R8.64+0x1] ;  /* 0x0000012e08007981 */ /* 0x000164000c1e1100 */
.L_x_79:
[----:B------:R-:W-:Y:S05]  /*d9f0*/  BSYNC B1 ;  /* 0x0000000000017941 */ /* 0x000fea0003800000 */
.L_x_78:
[----:B-----5:R-:W-:Y:S01]  /*da00*/  LOP3.LUT R0, R0, 0xff, RZ, 0xc0, !PT ;  /* 0x000000ff00007812 */ /* 0x020fe200078ec0ff */
[----:B------:R-:W-:Y:S01]  /*da10*/  BSSY B1, `(.L_x_80) ;  /* 0x000000b000017945 */ /* 0x000fe20003800000 */
[----:B------:R-:W-:Y:S02]  /*da20*/  ISETP.LT.OR P5, PT, R32, 0x9, !P1 ;  /* 0x000000092000780c */ /* 0x000fe40004fa1670 */
[----:B------:R-:W-:-:S05]  /*da30*/  F2FP.F16.E4M3.UNPACK_B R0, R0 ;  /* 0x00000000ff00723e */ /* 0x000fca00020006ff */
[----:B------:R-:W-:-:S05]  /*da40*/  HADD2.F32 R0, -RZ, R0.H0_H0 ;  /* 0x20000000ff007230 */ /* 0x000fca0000004100 */
[----:B------:R-:W-:-:S04]  /*da50*/  FMUL R0, R0, UR40 ;  /* 0x0000002800007c20 */ /* 0x000fc80008400000 */
[----:B------:R-:W-:-:S05]  /*da60*/  FFMA R0, R23, UR41, R0 ;  /* 0x0000002917007c23 */ /* 0x000fca0008000000 */
[----:B0-----:R-:W-:Y:S02]  /*da70*/  F2FP.SATFINITE.E4M3.F32.PACK_AB_MERGE_C R11, RZ, R0, RZ ;  /* 0x00000000ff0b723e */ /* 0x001fe400048070ff */
[----:B------:R-:W-:-:S03]  /*da80*/  PRMT R0, RZ, 0x7610, R0 ;  /* 0x00007610ff007816 */ /* 0x000fc60000000000 */
[----:B------:R0:W-:Y:S01]  /*da90*/  @!P6 STG.E.U8 desc[UR46][R26.64+0x1], R11 ;  /* 0x0000010b1a00e986 */ /* 0x0001e2000c10112e */
[----:B------:R-:W-:Y:S05]  /*daa0*/  @P5 BRA `(.L_x_81) ;  /* 0x0000000000045947 */ /* 0x000fea0003800000 */
[----:B------:R0:W5:Y:S02]  /*dab0*/  LDG.E.U8 R0, desc[UR46][R6.64+0x8] ;  /* 0x0000082e06007981 */ /* 0x000164000c1e1100 */
.L_x_81:
[----:B------:R-:W-:Y:S05]  /*dac0*/  BSYNC B1 ;  /* 0x0000000000017941 */ /* 0x000fea0003800000 */
.L_x_80:
[----:B-----5:R-:W-:Y:S01]  /*dad0*/  LOP3.LUT R0, R0, 0xff, RZ, 0xc0, !PT ;  /* 0x000000ff00007812 */ /* 0x020fe200078ec0ff */
[----:B------:R-:W-:Y:S01]  /*dae0*/  BSSY B1, `(.L_x_82) ;  /* 0x000000b000017945 */ /* 0x000fe20003800000 */
[----:B------:R-:W-:Y:S02]  /*daf0*/  ISETP.LT.OR P6, PT, R32, 0xa, !P1 ;  /* 0x0000000a2000780c */ /* 0x000fe40004fc1670 */
[----:B------:R-:W-:-:S05]  /*db00*/  F2FP.F16.E4M3.UNPACK_B R0, R0 ;  /* 0x00000000ff00723e */ /* 0x000fca00020006ff */
[----:B------:R-:W-:-:S05]  /*db10*/  HADD2.F32 R0, -RZ, R0.H0_H0 ;  /* 0x20000000ff007230 */ /* 0x000fca0000004100 */
[----:B0-----:R-:W-:Y:S01]  /*db20*/  FMUL R11, R0, UR40 ;  /* 0x00000028000b7c20 */ /* 0x001fe20008400000 */
[----:B------:R-:W-:-:S03]  /*db30*/  PRMT R0, RZ, 0x7610, R0 ;  /* 0x00007610ff007816 */ /* 0x000fc60000000000 */
[----:B------:R-:W-:-:S05]  /*db40*/  FFMA R11, R216, UR41, R11 ;  /* 0x00000029d80b7c23 */ /* 0x000fca000800000b */
[----:B------:R-:W-:-:S05]  /*db50*/  F2FP.SATFINITE.E4M3.F32.PACK_AB_MERGE_C R11, RZ, R11, RZ ;  /* 0x0000000bff0b723e */ /* 0x000fca00048070ff */
[----:B------:R0:W-:Y:S01]  /*db60*/  @!P5 STG.E.U8 desc[UR46][R28.64+0x8], R11 ;  /* 0x0000080b1c00d986 */ /* 0x0001e2000c10112e */
[----:B------:R-:W-:Y:S05]  /*db70*/  @P6 BRA `(.L_x_83) ;  /* 0x0000000000046947 */ /* 0x000fea0003800000 */
[----:B------:R0:W5:Y:S02]  /*db80*/  LDG.E.U8 R0, desc[UR46][R6.64+0x9] ;  /* 0x0000092e06007981 */ /* 0x000164000c1e1100 */
.L_x_83:
[----:B------:R-:W-:Y:S05]  /*db90*/  BSYNC B1 ;  /* 0x0000000000017941 */ /* 0x000fea0003800000 */
.L_x_82:
        /* <DEDUP_REMOVED lines=12> */
.L_x_85:
[----:B------:R-:W-:Y:S05]  /*dc60*/  BSYNC B1 ;  /* 0x0000000000017941 */ /* 0x000fea0003800000 */
.L_x_84:
        /* <DEDUP_REMOVED lines=12> */
.L_x_87:
[----:B------:R-:W-:Y:S05]  /*dd30*/  BSYNC B1 ;  /* 0x0000000000017941 */ /* 0x000fea0003800000 */
.L_x_86:
        /* <DEDUP_REMOVED lines=12> */
.L_x_89:
[----:B------:R-:W-:Y:S05]  /*de00*/  BSYNC B1 ;  /* 0x0000000000017941 */ /* 0x000fea0003800000 */
.L_x_88:
        /* <DEDUP_REMOVED lines=12> */
.L_x_91:
[----:B------:R-:W-:Y:S05]  /*ded0*/  BSYNC B1 ;  /* 0x0000000000017941 */ /* 0x000fea0003800000 */
.L_x_90:
        /* <DEDUP_REMOVED lines=12> */
.L_x_93:
[----:B------:R-:W-:Y:S05]  /*dfa0*/  BSYNC B1 ;  /* 0x0000000000017941 */ /* 0x000fea0003800000 */
.L_x_92:
        /* <DEDUP_REMOVED lines=12> */
.L_x_95:
[----:B------:R-:W-:Y:S05]  /*e070*/  BSYNC B1 ;  /* 0x0000000000017941 */ /* 0x000fea0003800000 */
.L_x_94:
        /* <DEDUP_REMOVED lines=12> */
.L_x_97:
[----:B------:R-:W-:Y:S05]  /*e140*/  BSYNC B1 ;  /* 0x0000000000017941 */ /* 0x000fea0003800000 */
.L_x_96:
        /* <DEDUP_REMOVED lines=12> */
.L_x_99:
[----:B------:R-:W-:Y:S05]  /*e210*/  BSYNC B1 ;  /* 0x0000000000017941 */ /* 0x000fea0003800000 */
.L_x_98:
        /* <DEDUP_REMOVED lines=12> */
.L_x_101:
[----:B------:R-:W-:Y:S05]  /*e2e0*/  BSYNC B1 ;  /* 0x0000000000017941 */ /* 0x000fea0003800000 */
.L_x_100:
        /* <DEDUP_REMOVED lines=12> */
.L_x_103:
[----:B------:R-:W-:Y:S05]  /*e3b0*/  BSYNC B1 ;  /* 0x0000000000017941 */ /* 0x000fea0003800000 */
.L_x_102:
        /* <DEDUP_REMOVED lines=12> */
.L_x_105:
[----:B------:R-:W-:Y:S05]  /*e480*/  BSYNC B1 ;  /* 0x0000000000017941 */ /* 0x000fea0003800000 */
.L_x_104:
        /* <DEDUP_REMOVED lines=12> */
.L_x_107:
[----:B------:R-:W-:Y:S05]  /*e550*/  BSYNC B1 ;  /* 0x0000000000017941 */ /* 0x000fea0003800000 */
.L_x_106:
        /* <DEDUP_REMOVED lines=12> */
.L_x_109:
[----:B------:R-:W-:Y:S05]  /*e620*/  BSYNC B1 ;  /* 0x0000000000017941 */ /* 0x000fea0003800000 */
.L_x_108:
[----:B------:R-:W2:Y:S01]  /*e630*/  LDL.LU R10, [R1+0x80] ;  /* 0x00008000010a7983 */ /* 0x000ea20000300800 */
[----:B-----5:R-:W-:Y:S01]  /*e640*/  LOP3.LUT R0, R0, 0xff, RZ, 0xc0, !PT ;  /* 0x000000ff00007812 */ /* 0x020fe200078ec0ff */
[----:B------:R-:W-:Y:S01]  /*e650*/  BSSY B1, `(.L_x_110) ;  /* 0x000000b000017945 */ /* 0x000fe20003800000 */
[----:B------:R-:W-:Y:S02]  /*e660*/  ISETP.LT.OR P6, PT, R32, 0x22, !P2 ;  /* 0x000000222000780c */ /* 0x000fe400057c1670 */
[----:B------:R-:W-:-:S05]  /*e670*/  F2FP.F16.E4M3.UNPACK_B R0, R0 ;  /* 0x00000000ff00723e */ /* 0x000fca00020006ff */
[----:B------:R-:W-:-:S05]  /*e680*/  HADD2.F32 R0, -RZ, R0.H0_H0 ;  /* 0x20000000ff007230 */ /* 0x000fca0000004100 */
[----:B------:R-:W-:-:S04]  /*e690*/  FMUL R0, R0, UR40 ;  /* 0x0000002800007c20 */ /* 0x000fc80008400000 */
[----:B--2---:R-:W-:-:S05]  /*e6a0*/  FFMA R0, R10, UR41, R0 ;  /* 0x000000290a007c23 */ /* 0x004fca0008000000 */
[----:B0-----:R-:W-:Y:S02]  /*e6b0*/  F2FP.SATFINITE.E4M3.F32.PACK_AB_MERGE_C R11, RZ, R0, RZ ;  /* 0x00000000ff0b723e */ /* 0x001fe400048070ff */
[----:B------:R-:W-:-:S03]  /*e6c0*/  PRMT R0, RZ, 0x7610, R0 ;  /* 0x00007610ff007816 */ /* 0x000fc60000000000 */
[----:B------:R0:W-:Y:S01]  /*e6d0*/  @!P5 STG.E.U8 desc[UR46][R24.64+0x20], R11 ;  /* 0x0000200b1800d986 */ /* 0x0001e2000c10112e */
[----:B------:R-:W-:Y:S05]  /*e6e0*/  @P6 BRA `(.L_x_111) ;  /* 0x0000000000046947 */ /* 0x000fea0003800000 */
[----:B------:R2:W5:Y:S02]  /*e6f0*/  LDG.E.U8 R0, desc[UR46][R2.64+0x21] ;  /* 0x0000212e02007981 */ /* 0x000564000c1e1100 */
.L_x_111:
[----:B------:R-:W-:Y:S05]  /*e700*/  BSYNC B1 ;  /* 0x0000000000017941 */ /* 0x000fea0003800000 */
.L_x_110:
[----:B------:R-:W3:Y:S01]  /*e710*/  LDL.LU R10, [R1+0x84] ;  /* 0x00008400010a7983 */ /* 0x000ee20000300800 */
[----:B-----5:R-:W-:Y:S01]  /*e720*/  LOP3.LUT R0, R0, 0xff, RZ, 0xc0, !PT ;  /* 0x000000ff00007812 */ /* 0x020fe200078ec0ff */
[----:B------:R-:W-:Y:S01]  /*e730*/  BSSY B1, `(.L_x_112) ;  /* 0x000000b000017945 */ /* 0x000fe20003800000 */
[----:B------:R-:W-:Y:S02]  /*e740*/  ISETP.LT.OR P5, PT, R32, 0x29, !P3 ;  /* 0x000000292000780c */ /* 0x000fe40005fa1670 */
[----:B------:R-:W-:-:S05]  /*e750*/  F2FP.F16.E4M3.UNPACK_B R0, R0 ;  /* 0x00000000ff00723e */ /* 0x000fca00020006ff */
[----:B------:R-:W-:-:S05]  /*e760*/  HADD2.F32 R0, -RZ, R0.H0_H0 ;  /* 0x20000000ff007230 */ /* 0x000fca0000004100 */
[----:B------:R-:W-:-:S04]  /*e770*/  FMUL R0, R0, UR40 ;  /* 0x0000002800007c20 */ /* 0x000fc80008400000 */
[----:B---3--:R-:W-:-:S05]  /*e780*/  FFMA R0, R10, UR41, R0 ;  /* 0x000000290a007c23 */ /* 0x008fca0008000000 */
[----:B0-----:R-:W-:Y:S02]  /*e790*/  F2FP.SATFINITE.E4M3.F32.PACK_AB_MERGE_C R11, RZ, R0, RZ ;  /* 0x00000000ff0b723e */ /* 0x001fe400048070ff */
[----:B------:R-:W-:-:S03]  /*e7a0*/  PRMT R0, RZ, 0x7610, R0 ;  /* 0x00007610ff007816 */ /* 0x000fc60000000000 */
[----:B------:R0:W-:Y:S01]  /*e7b0*/  @!P6 STG.E.U8 desc[UR46][R24.64+0x21], R11 ;  /* 0x0000210b1800e986 */ /* 0x0001e2000c10112e */
[----:B------:R-:W-:Y:S05]  /*e7c0*/  @P5 BRA `(.L_x_113) ;  /* 0x0000000000045947 */ /* 0x000fea0003800000 */
[----:B------:R3:W5:Y:S02]  /*e7d0*/  LDG.E.U8 R0, desc[UR46][R30.64+0x28] ;  /* 0x0000282e1e007981 */ /* 0x000764000c1e1100 */
.L_x_113:
[----:B------:R-:W-:Y:S05]  /*e7e0*/  BSYNC B1 ;  /* 0x0000000000017941 */ /* 0x000fea0003800000 */
.L_x_112:
        /* <DEDUP_REMOVED lines=13> */
.L_x_115:
[----:B------:R-:W-:Y:S05]  /*e8c0*/  BSYNC B1 ;  /* 0x0000000000017941 */ /* 0x000fea0003800000 */
.L_x_114:
        /* <DEDUP_REMOVED lines=13> */
.L_x_117:
[----:B------:R-:W-:Y:S05]  /*e9a0*/  BSYNC B1 ;  /* 0x0000000000017941 */ /* 0x000fea0003800000 */
.L_x_116:
        /* <DEDUP_REMOVED lines=13> */
.L_x_119:
[----:B------:R-:W-:Y:S05]  /*ea80*/  BSYNC B1 ;  /* 0x0000000000017941 */ /* 0x000fea0003800000 */
.L_x_118:
        /* <DEDUP_REMOVED lines=13> */
.L_x_121:
[----:B------:R-:W-:Y:S05]  /*eb60*/  BSYNC B1 ;  /* 0x0000000000017941 */ /* 0x000fea0003800000 */
.L_x_120:
        /* <DEDUP_REMOVED lines=13> */
.L_x_123:
[----:B------:R-:W-:Y:S05]  /*ec40*/  BSYNC B1 ;  /* 0x0000000000017941 */ /* 0x000fea0003800000 */
.L_x_122:
        /* <DEDUP_REMOVED lines=13> */
.L_x_125:
[----:B------:R-:W-:Y:S05]  /*ed20*/  BSYNC B1 ;  /* 0x0000000000017941 */ /* 0x000fea0003800000 */
.L_x_124:
        /* <DEDUP_REMOVED lines=13> */
.L_x_127:
[----:B------:R-:W-:Y:S05]  /*ee00*/  BSYNC B1 ;  /* 0x0000000000017941 */ /* 0x000fea0003800000 */
.L_x_126:
        /* <DEDUP_REMOVED lines=13> */
.L_x_129:
[----:B------:R-:W-:Y:S05]  /*eee0*/  BSYNC B1 ;  /* 0x0000000000017941 */ /* 0x000fea0003800000 */
.L_x_128:
        /* <DEDUP_REMOVED lines=13> */
.L_x_131:
[----:B------:R-:W-:Y:S05]  /*efc0*/  BSYNC B1 ;  /* 0x0000000000017941 */ /* 0x000fea0003800000 */
.L_x_130:
        /* <DEDUP_REMOVED lines=13> */
.L_x_133:
[----:B------:R-:W-:Y:S05]  /*f0a0*/  BSYNC B1 ;  /* 0x0000000000017941 */ /* 0x000fea0003800000 */
.L_x_132:
        /* <DEDUP_REMOVED lines=13> */
.L_x_135:
[----:B------:R-:W-:Y:S05]  /*f180*/  BSYNC B1 ;  /* 0x0000000000017941 */ /* 0x000fea0003800000 */
.L_x_134:
        /* <DEDUP_REMOVED lines=13> */
.L_x_137:
[----:B------:R-:W-:Y:S05]  /*f260*/  BSYNC B1 ;  /* 0x0000000000017941 */ /* 0x000fea0003800000 */
.L_x_136:
        /* <DEDUP_REMOVED lines=13> */
.L_x_139:
[----:B------:R-:W-:Y:S05]  /*f340*/  BSYNC B1 ;  /* 0x0000000000017941 */ /* 0x000fea0003800000 */
.L_x_138:
        /* <DEDUP_REMOVED lines=13> */
.L_x_141:
[----:B------:R-:W-:Y:S05]  /*f420*/  BSYNC B1 ;  /* 0x0000000000017941 */ /* 0x000fea0003800000 */
.L_x_140:
        /* <DEDUP_REMOVED lines=13> */
.L_x_143:
[----:B------:R-:W-:Y:S05]  /*f500*/  BSYNC B1 ;  /* 0x0000000000017941 */ /* 0x000fea0003800000 */
.L_x_142:
        /* <DEDUP_REMOVED lines=13> */
.L_x_145:
[----:B------:R-:W-:Y:S05]  /*f5e0*/  BSYNC B1 ;  /* 0x0000000000017941 */ /* 0x000fea0003800000 */
.L_x_144:
        /* <DEDUP_REMOVED lines=13> */
.L_x_147:
[----:B------:R-:W-:Y:S05]  /*f6c0*/  BSYNC B1 ;  /* 0x0000000000017941 */ /* 0x000fea0003800000 */
.L_x_146:
        /* <DEDUP_REMOVED lines=13> */
.L_x_149:
[----:B------:R-:W-:Y:S05]  /*f7a0*/  BSYNC B1 ;  /* 0x0000000000017941 */ /* 0x000fea0003800000 */
.L_x_148:
        /* <DEDUP_REMOVED lines=13> */
.L_x_151:
[----:B------:R-:W-:Y:S05]  /*f880*/  BSYNC B1 ;  /* 0x0000000000017941 */ /* 0x000fea0003800000 */
.L_x_150:
        /* <DEDUP_REMOVED lines=13> */
.L_x_153:
[----:B------:R-:W-:Y:S05]  /*f960*/  BSYNC B1 ;  /* 0x0000000000017941 */ /* 0x000fea0003800000 */
.L_x_152:
        /* <DEDUP_REMOVED lines=13> */
.L_x_155:
[----:B------:R-:W-:Y:S05]  /*fa40*/  BSYNC B1 ;  /* 0x0000000000017941 */ /* 0x000fea0003800000 */
.L_x_154:
        /* <DEDUP_REMOVED lines=13> */
.L_x_157:
[----:B------:R-:W-:Y:S05]  /*fb20*/  BSYNC B1 ;  /* 0x0000000000017941 */ /* 0x000fea0003800000 */
.L_x_156:
        /* <DEDUP_REMOVED lines=13> */
.L_x_159:
[----:B------:R-:W-:Y:S05]  /*fc00*/  BSYNC B1 ;  /* 0x0000000000017941 */ /* 0x000fea0003800000 */
.L_x_158:
        /* <DEDUP_REMOVED lines=13> */
.L_x_161:
[----:B------:R-:W-:Y:S05]  /*fce0*/  BSYNC B1 ;  /* 0x0000000000017941 */ /* 0x000fea0003800000 */
.L_x_160:
        /* <DEDUP_REMOVED lines=13> */
.L_x_163:
[----:B------:R-:W-:Y:S05]  /*fdc0*/  BSYNC B1 ;  /* 0x0000000000017941 */ /* 0x000fea0003800000 */
.L_x_162:
        /* <DEDUP_REMOVED lines=13> */
.L_x_165:
[----:B------:R-:W-:Y:S05]  /*fea0*/  BSYNC B1 ;  /* 0x0000000000017941 */ /* 0x000fea0003800000 */
.L_x_164:
        /* <DEDUP_REMOVED lines=13> */
.L_x_167:
[----:B------:R-:W-:Y:S05]  /*ff80*/  BSYNC B1 ;  /* 0x0000000000017941 */ /* 0x000fea0003800000 */
.L_x_166:
        /* <DEDUP_REMOVED lines=13> */
.L_x_169:
[----:B------:R-:W-:Y:S05]  /*10060*/  BSYNC B1 ;  /* 0x0000000000017941 */ /* 0x000fea0003800000 */
.L_x_168:
        /* <DEDUP_REMOVED lines=13> */
.L_x_171:
[----:B------:R-:W-:Y:S05]  /*10140*/  BSYNC B1 ;  /* 0x0000000000017941 */ /* 0x000fea0003800000 */
.L_x_170:
        /* <DEDUP_REMOVED lines=13> */
.L_x_173:
[----:B------:R-:W-:Y:S05]  /*10220*/  BSYNC B1 ;  /* 0x0000000000017941 */ /* 0x000fea0003800000 */
.L_x_172:
        /* <DEDUP_REMOVED lines=13> */
.L_x_175:
[----:B------:R-:W-:Y:S05]  /*10300*/  BSYNC B1 ;  /* 0x0000000000017941 */ /* 0x000fea0003800000 */
.L_x_174:
        /* <DEDUP_REMOVED lines=13> */
.L_x_177:
[----:B------:R-:W-:Y:S05]  /*103e0*/  BSYNC B1 ;  /* 0x0000000000017941 */ /* 0x000fea0003800000 */
.L_x_176:
        /* <DEDUP_REMOVED lines=13> */
.L_x_179:
[----:B------:R-:W-:Y:S05]  /*104c0*/  BSYNC B1 ;  /* 0x0000000000017941 */ /* 0x000fea0003800000 */
.L_x_178:
        /* <DEDUP_REMOVED lines=13> */
.L_x_181:
[----:B------:R-:W-:Y:S05]  /*105a0*/  BSYNC B1 ;  /* 0x0000000000017941 */ /* 0x000fea0003800000 */
.L_x_180:
        /* <DEDUP_REMOVED lines=13> */
.L_x_183:
[----:B------:R-:W-:Y:S05]  /*10680*/  BSYNC B1 ;  /* 0x0000000000017941 */ /* 0x000fea0003800000 */
.L_x_182:
        /* <DEDUP_REMOVED lines=13> */
.L_x_185:
[----:B------:R-:W-:Y:S05]  /*10760*/  BSYNC B1 ;  /* 0x0000000000017941 */ /* 0x000fea0003800000 */
.L_x_184:
        /* <DEDUP_REMOVED lines=13> */
.L_x_187:
[----:B------:R-:W-:Y:S05]  /*10840*/  BSYNC B1 ;  /* 0x0000000000017941 */ /* 0x000fea0003800000 */
.L_x_186:
        /* <DEDUP_REMOVED lines=13> */
.L_x_189:
[----:B------:R-:W-:Y:S05]  /*10920*/  BSYNC B1 ;  /* 0x0000000000017941 */ /* 0x000fea0003800000 */
.L_x_188:
        /* <DEDUP_REMOVED lines=13> */
.L_x_191:
[----:B------:R-:W-:Y:S05]  /*10a00*/  BSYNC B1 ;  /* 0x0000000000017941 */ /* 0x000fea0003800000 */
.L_x_190:
        /* <DEDUP_REMOVED lines=13> */
.L_x_193:
[----:B------:R-:W-:Y:S05]  /*10ae0*/  BSYNC B1 ;  /* 0x0000000000017941 */ /* 0x000fea0003800000 */
.L_x_192:
        /* <DEDUP_REMOVED lines=13> */
.L_x_195:
[----:B------:R-:W-:Y:S05]  /*10bc0*/  BSYNC B1 ;  /* 0x0000000000017941 */ /* 0x000fea0003800000 */
.L_x_194:
        /* <DEDUP_REMOVED lines=13> */
.L_x_197:
[----:B------:R-:W-:Y:S05]  /*10ca0*/  BSYNC B1 ;  /* 0x0000000000017941 */ /* 0x000fea0003800000 */
.L_x_196:
        /* <DEDUP_REMOVED lines=13> */
.L_x_199:
[----:B------:R-:W-:Y:S05]  /*10d80*/  BSYNC B1 ;  /* 0x0000000000017941 */ /* 0x000fea0003800000 */
.L_x_198:
        /* <DEDUP_REMOVED lines=13> */
.L_x_201:
[----:B------:R-:W-:Y:S05]  /*10e60*/  BSYNC B1 ;  /* 0x0000000000017941 */ /* 0x000fea0003800000 */
.L_x_200:
        /* <DEDUP_REMOVED lines=13> */
.L_x_203:
[----:B------:R-:W-:Y:S05]  /*10f40*/  BSYNC B1 ;  /* 0x0000000000017941 */ /* 0x000fea0003800000 */
.L_x_202:
        /* <DEDUP_REMOVED lines=13> */
.L_x_205:
[----:B------:R-:W-:Y:S05]  /*11020*/  BSYNC B1 ;  /* 0x0000000000017941 */ /* 0x000fea0003800000 */
.L_x_204:
        /* <DEDUP_REMOVED lines=13> */
.L_x_207:
[----:B------:R-:W-:Y:S05]  /*11100*/  BSYNC B1 ;  /* 0x0000000000017941 */ /* 0x000fea0003800000 */
.L_x_206:
        /* <DEDUP_REMOVED lines=13> */
.L_x_209:
[----:B------:R-:W-:Y:S05]  /*111e0*/  BSYNC B1 ;  /* 0x0000000000017941 */ /* 0x000fea0003800000 */
.L_x_208:
        /* <DEDUP_REMOVED lines=13> */
.L_x_211:
[----:B------:R-:W-:Y:S05]  /*112c0*/  BSYNC B1 ;  /* 0x0000000000017941 */ /* 0x000fea0003800000 */
.L_x_210:
        /* <DEDUP_REMOVED lines=13> */
.L_x_213:
[----:B------:R-:W-:Y:S05]  /*113a0*/  BSYNC B1 ;  /* 0x0000000000017941 */ /* 0x000fea0003800000 */
.L_x_212:
        /* <DEDUP_REMOVED lines=13> */
.L_x_215:
[----:B------:R-:W-:Y:S05]  /*11480*/  BSYNC B1 ;  /* 0x0000000000017941 */ /* 0x000fea0003800000 */
.L_x_214:
        /* <DEDUP_REMOVED lines=13> */
.L_x_217:
[----:B------:R-:W-:Y:S05]  /*11560*/  BSYNC B1 ;  /* 0x0000000000017941 */ /* 0x000fea0003800000 */
.L_x_216:
        /* <DEDUP_REMOVED lines=13> */
.L_x_219:
[----:B------:R-:W-:Y:S05]  /*11640*/  BSYNC B1 ;  /* 0x0000000000017941 */ /* 0x000fea0003800000 */
.L_x_218:
        /* <DEDUP_REMOVED lines=13> */
.L_x_221:
[----:B------:R-:W-:Y:S05]  /*11720*/  BSYNC B1 ;  /* 0x0000000000017941 */ /* 0x000fea0003800000 */
.L_x_220:
        /* <DEDUP_REMOVED lines=13> */
.L_x_223:
[----:B------:R-:W-:Y:S05]  /*11800*/  BSYNC B1 ;  /* 0x0000000000017941 */ /* 0x000fea0003800000 */
.L_x_222:
        /* <DEDUP_REMOVED lines=13> */
.L_x_225:
[----:B------:R-:W-:Y:S05]  /*118e0*/  BSYNC B1 ;  /* 0x0000000000017941 */ /* 0x000fea0003800000 */
.L_x_224:
        /* <DEDUP_REMOVED lines=13> */
.L_x_227:
[----:B------:R-:W-:Y:S05]  /*119c0*/  BSYNC B1 ;  /* 0x0000000000017941 */ /* 0x000fea0003800000 */
.L_x_226:
        /* <DEDUP_REMOVED lines=13> */
.L_x_229:
[----:B------:R-:W-:Y:S05]  /*11aa0*/  BSYNC B1 ;  /* 0x0000000000017941 */ /* 0x000fea0003800000 */
.L_x_228:
        /* <DEDUP_REMOVED lines=13> */
.L_x_231:
[----:B------:R-:W-:Y:S05]  /*11b80*/  BSYNC B1 ;  /* 0x0000000000017941 */ /* 0x000fea0003800000 */
.L_x_230:
        /* <DEDUP_REMOVED lines=13> */
.L_x_233:
[----:B------:R-:W-:Y:S05]  /*11c60*/  BSYNC B1 ;  /* 0x0000000000017941 */ /* 0x000fea0003800000 */
.L_x_232:
        /* <DEDUP_REMOVED lines=13> */
.L_x_235:
[----:B------:R-:W-:Y:S05]  /*11d40*/  BSYNC B1 ;  /* 0x0000000000017941 */ /* 0x000fea0003800000 */
.L_x_234:
        /* <DEDUP_REMOVED lines=13> */
.L_x_237:
[----:B------:R-:W-:Y:S05]  /*11e20*/  BSYNC B1 ;  /* 0x0000000000017941 */ /* 0x000fea0003800000 */
.L_x_236:
        /* <DEDUP_REMOVED lines=13> */
.L_x_239:
[----:B------:R-:W-:Y:S05]  /*11f00*/  BSYNC B1 ;  /* 0x0000000000017941 */ /* 0x000fea0003800000 */
.L_x_238:
        /* <DEDUP_REMOVED lines=13> */
.L_x_241:
[----:B------:R-:W-:Y:S05]  /*11fe0*/  BSYNC B1 ;  /* 0x0000000000017941 */ /* 0x000fea0003800000 */
.L_x_240:
        /* <DEDUP_REMOVED lines=13> */
.L_x_243:
[----:B------:R-:W-:Y:S05]  /*120c0*/  BSYNC B1 ;  /* 0x0000000000017941 */ /* 0x000fea0003800000 */
.L_x_242:
        /* <DEDUP_REMOVED lines=13> */
.L_x_245:
[----:B------:R-:W-:Y:S05]  /*121a0*/  BSYNC B1 ;  /* 0x0000000000017941 */ /* 0x000fea0003800000 */
.L_x_244:
        /* <DEDUP_REMOVED lines=13> */
.L_x_247:
[----:B------:R-:W-:Y:S05]  /*12280*/  BSYNC B1 ;  /* 0x0000000000017941 */ /* 0x000fea0003800000 */
.L_x_246:
        /* <DEDUP_REMOVED lines=13> */
.L_x_249:
[----:B------:R-:W-:Y:S05]  /*12360*/  BSYNC B1 ;  /* 0x0000000000017941 */ /* 0x000fea0003800000 */
.L_x_248:
        /* <DEDUP_REMOVED lines=13> */
.L_x_251:
[----:B------:R-:W-:Y:S05]  /*12440*/  BSYNC B1 ;  /* 0x0000000000017941 */ /* 0x000fea0003800000 */
.L_x_250:
        /* <DEDUP_REMOVED lines=13> */
.L_x_253:
[----:B------:R-:W-:Y:S05]  /*12520*/  BSYNC B1 ;  /* 0x0000000000017941 */ /* 0x000fea0003800000 */
.L_x_252:
        /* <DEDUP_REMOVED lines=13> */
.L_x_255:
[----:B------:R-:W-:Y:S05]  /*12600*/  BSYNC B1 ;  /* 0x0000000000017941 */ /* 0x000fea0003800000 */
.L_x_254:
        /* <DEDUP_REMOVED lines=13> */
.L_x_257:
[----:B------:R-:W-:Y:S05]  /*126e0*/  BSYNC B1 ;  /* 0x0000000000017941 */ /* 0x000fea0003800000 */
.L_x_256:
        /* <DEDUP_REMOVED lines=13> */
.L_x_259:
[----:B------:R-:W-:Y:S05]  /*127c0*/  BSYNC B1 ;  /* 0x0000000000017941 */ /* 0x000fea0003800000 */
.L_x_258:
        /* <DEDUP_REMOVED lines=13> */
.L_x_261:
[----:B------:R-:W-:Y:S05]  /*128a0*/  BSYNC B1 ;  /* 0x0000000000017941 */ /* 0x000fea0003800000 */
.L_x_260:
        /* <DEDUP_REMOVED lines=13> */
.L_x_263:
[----:B------:R-:W-:Y:S05]  /*12980*/  BSYNC B1 ;  /* 0x0000000000017941 */ /* 0x000fea0003800000 */
.L_x_262:
        /* <DEDUP_REMOVED lines=13> */
.L_x_265:
[----:B------:R-:W-:Y:S05]  /*12a60*/  BSYNC B1 ;  /* 0x0000000000017941 */ /* 0x000fea0003800000 */
.L_x_264:
        /* <DEDUP_REMOVED lines=13> */
.L_x_267:
[----:B------:R-:W-:Y:S05]  /*12b40*/  BSYNC B1 ;  /* 0x0000000000017941 */ /* 0x000fea0003800000 */
.L_x_266:
        /* <DEDUP_REMOVED lines=13> */
.L_x_269:
[----:B------:R-:W-:Y:S05]  /*12c20*/  BSYNC B1 ;  /* 0x0000000000017941 */ /* 0x000fea0003800000 */
.L_x_268:
        /* <DEDUP_REMOVED lines=13> */
.L_x_271:
[----:B------:R-:W-:Y:S05]  /*12d00*/  BSYNC B1 ;  /* 0x0000000000017941 */ /* 0x000fea0003800000 */
.L_x_270:
        /* <DEDUP_REMOVED lines=13> */
.L_x_273:
[----:B------:R-:W-:Y:S05]  /*12de0*/  BSYNC B1 ;  /* 0x0000000000017941 */ /* 0x000fea0003800000 */
.L_x_272:
        /* <DEDUP_REMOVED lines=13> */
.L_x_275:
[----:B------:R-:W-:Y:S05]  /*12ec0*/  BSYNC B1 ;  /* 0x0000000000017941 */ /* 0x000fea0003800000 */
.L_x_274:
        /* <DEDUP_REMOVED lines=13> */
.L_x_277:
[----:B------:R-:W-:Y:S05]  /*12fa0*/  BSYNC B1 ;  /* 0x0000000000017941 */ /* 0x000fea0003800000 */
.L_x_276:
        /* <DEDUP_REMOVED lines=13> */
.L_x_279:
[----:B------:R-:W-:Y:S05]  /*13080*/  BSYNC B1 ;  /* 0x0000000000017941 */ /* 0x000fea0003800000 */
.L_x_278:
        /* <DEDUP_REMOVED lines=13> */
.L_x_281:
[----:B------:R-:W-:Y:S05]  /*13160*/  BSYNC B1 ;  /* 0x0000000000017941 */ /* 0x000fea0003800000 */
.L_x_280:
        /* <DEDUP_REMOVED lines=13> */
.L_x_283:
[----:B------:R-:W-:Y:S05]  /*13240*/  BSYNC B1 ;  /* 0x0000000000017941 */ /* 0x000fea0003800000 */
.L_x_282:
        /* <DEDUP_REMOVED lines=13> */
.L_x_285:
[----:B------:R-:W-:Y:S05]  /*13320*/  BSYNC B1 ;  /* 0x0000000000017941 */ /* 0x000fea0003800000 */
.L_x_284:
        /* <DEDUP_REMOVED lines=13> */
.L_x_287:
[----:B------:R-:W-:Y:S05]  /*13400*/  BSYNC B1 ;  /* 0x0000000000017941 */ /* 0x000fea0003800000 */
.L_x_286:
        /* <DEDUP_REMOVED lines=13> */
.L_x_289:
[----:B------:R-:W-:Y:S05]  /*134e0*/  BSYNC B1 ;  /* 0x0000000000017941 */ /* 0x000fea0003800000 */
.L_x_288:
        /* <DEDUP_REMOVED lines=13> */
.L_x_291:
[----:B------:R-:W-:Y:S05]  /*135c0*/  BSYNC B1 ;  /* 0x0000000000017941 */ /* 0x000fea0003800000 */
.L_x_290:
        /* <DEDUP_REMOVED lines=13> */
.L_x_293:
[----:B------:R-:W-:Y:S05]  /*136a0*/  BSYNC B1 ;  /* 0x0000000000017941 */ /* 0x000fea0003800000 */
.L_x_292:
        /* <DEDUP_REMOVED lines=13> */
.L_x_295:
[----:B------:R-:W-:Y:S05]  /*13780*/  BSYNC B1 ;  /* 0x0000000000017941 */ /* 0x000fea0003800000 */
.L_x_294:
        /* <DEDUP_REMOVED lines=13> */
.L_x_297:
[----:B------:R-:W-:Y:S05]  /*13860*/  BSYNC B1 ;  /* 0x0000000000017941 */ /* 0x000fea0003800000 */
.L_x_296:
        /* <DEDUP_REMOVED lines=13> */
.L_x_299:
[----:B------:R-:W-:Y:S05]  /*13940*/  BSYNC B1 ;  /* 0x0000000000017941 */ /* 0x000fea0003800000 */
.L_x_298:
        /* <DEDUP_REMOVED lines=13> */
.L_x_301:
[----:B------:R-:W-:Y:S05]  /*13a20*/  BSYNC B1 ;  /* 0x0000000000017941 */ /* 0x000fea0003800000 */
.L_x_300:
        /* <DEDUP_REMOVED lines=13> */
.L_x_303:
[----:B------:R-:W-:Y:S05]  /*13b00*/  BSYNC B1 ;  /* 0x0000000000017941 */ /* 0x000fea0003800000 */
.L_x_302:
        /* <DEDUP_REMOVED lines=13> */
.L_x_305:
[----:B------:R-:W-:Y:S05]  /*13be0*/  BSYNC B1 ;  /* 0x0000000000017941 */ /* 0x000fea0003800000 */
.L_x_304:
        /* <DEDUP_REMOVED lines=13> */
.L_x_307:
[----:B------:R-:W-:Y:S05]  /*13cc0*/  BSYNC B1 ;  /* 0x0000000000017941 */ /* 0x000fea0003800000 */
.L_x_306:
        /* <DEDUP_REMOVED lines=13> */
.L_x_309:
[----:B------:R-:W-:Y:S05]  /*13da0*/  BSYNC B1 ;  /* 0x0000000000017941 */ /* 0x000fea0003800000 */
.L_x_308:
        /* <DEDUP_REMOVED lines=13> */
.L_x_311:
[----:B------:R-:W-:Y:S05]  /*13e80*/  BSYNC B1 ;  /* 0x0000000000017941 */ /* 0x000fea0003800000 */
.L_x_310:
        /* <DEDUP_REMOVED lines=13> */
.L_x_313:
[----:B------:R-:W-:Y:S05]  /*13f60*/  BSYNC B1 ;  /* 0x0000000000017941 */ /* 0x000fea0003800000 */
.L_x_312:
        /* <DEDUP_REMOVED lines=13> */
.L_x_315:
[----:B------:R-:W-:Y:S05]  /*14040*/  BSYNC B1 ;  /* 0x0000000000017941 */ /* 0x000fea0003800000 */
.L_x_314:
        /* <DEDUP_REMOVED lines=13> */
.L_x_317:
[----:B------:R-:W-:Y:S05]  /*14120*/  BSYNC B1 ;  /* 0x0000000000017941 */ /* 0x000fea0003800000 */
.L_x_316:
        /* <DEDUP_REMOVED lines=13> */
.L_x_319:
[----:B------:R-:W-:Y:S05]  /*14200*/  BSYNC B1 ;  /* 0x0000000000017941 */ /* 0x000fea0003800000 */
.L_x_318:
        /* <DEDUP_REMOVED lines=13> */
.L_x_321:
[----:B------:R-:W-:Y:S05]  /*142e0*/  BSYNC B1 ;  /* 0x0000000000017941 */ /* 0x000fea0003800000 */
.L_x_320:
        /* <DEDUP_REMOVED lines=13> */
.L_x_323:
[----:B------:R-:W-:Y:S05]  /*143c0*/  BSYNC B1 ;  /* 0x0000000000017941 */ /* 0x000fea0003800000 */
.L_x_322:
        /* <DEDUP_REMOVED lines=13> */
.L_x_325:
[----:B------:R-:W-:Y:S05]  /*144a0*/  BSYNC B1 ;  /* 0x0000000000017941 */ /* 0x000fea0003800000 */
.L_x_324:
        /* <DEDUP_REMOVED lines=13> */
.L_x_327:
[----:B------:R-:W-:Y:S05]  /*14580*/  BSYNC B1 ;  /* 0x0000000000017941 */ /* 0x000fea0003800000 */
.L_x_326:
        /* <DEDUP_REMOVED lines=13> */
.L_x_329:
[----:B------:R-:W-:Y:S05]  /*14660*/  BSYNC B1 ;  /* 0x0000000000017941 */ /* 0x000fea0003800000 */
.L_x_328:
        /* <DEDUP_REMOVED lines=13> */
.L_x_331:
[----:B------:R-:W-:Y:S05]  /*14740*/  BSYNC B1 ;  /* 0x0000000000017941 */ /* 0x000fea0003800000 */
.L_x_330:
        /* <DEDUP_REMOVED lines=13> */
.L_x_333:
[----:B------:R-:W-:Y:S05]  /*14820*/  BSYNC B1 ;  /* 0x0000000000017941 */ /* 0x000fea0003800000 */
.L_x_332:
        /* <DEDUP_REMOVED lines=13> */
.L_x_335:
[----:B------:R-:W-:Y:S05]  /*14900*/  BSYNC B1 ;  /* 0x0000000000017941 */ /* 0x000fea0003800000 */
.L_x_334:
        /* <DEDUP_REMOVED lines=13> */
.L_x_337:
[----:B------:R-:W-:Y:S05]  /*149e0*/  BSYNC B1 ;  /* 0x0000000000017941 */ /* 0x000fea0003800000 */
.L_x_336:
        /* <DEDUP_REMOVED lines=13> */
.L_x_339:
[----:B------:R-:W-:Y:S05]  /*14ac0*/  BSYNC B1 ;  /* 0x0000000000017941 */ /* 0x000fea0003800000 */
.L_x_338:
        /* <DEDUP_REMOVED lines=13> */
.L_x_341:
[----:B------:R-:W-:Y:S05]  /*14ba0*/  BSYNC B1 ;  /* 0x0000000000017941 */ /* 0x000fea0003800000 */
.L_x_340:
        /* <DEDUP_REMOVED lines=13> */
.L_x_343:
[----:B------:R-:W-:Y:S05]  /*14c80*/  BSYNC B1 ;  /* 0x0000000000017941 */ /* 0x000fea0003800000 */
.L_x_342:
        /* <DEDUP_REMOVED lines=13> */
.L_x_345:
[----:B------:R-:W-:Y:S05]  /*14d60*/  BSYNC B1 ;  /* 0x0000000000017941 */ /* 0x000fea0003800000 */
.L_x_344:
        /* <DEDUP_REMOVED lines=13> */
.L_x_347:
[----:B------:R-:W-:Y:S05]  /*14e40*/  BSYNC B1 ;  /* 0x0000000000017941 */ /* 0x000fea0003800000 */
.L_x_346:
        /* <DEDUP_REMOVED lines=13> */
.L_x_349:
[----:B------:R-:W-:Y:S05]  /*14f20*/  BSYNC B1 ;  /* 0x0000000000017941 */ /* 0x000fea0003800000 */
.L_x_348:
        /* <DEDUP_REMOVED lines=13> */
.L_x_351:
[----:B------:R-:W-:Y:S05]  /*15000*/  BSYNC B1 ;  /* 0x0000000000017941 */ /* 0x000fea0003800000 */
.L_x_350:
        /* <DEDUP_REMOVED lines=13> */
.L_x_353:
[----:B------:R-:W-:Y:S05]  /*150e0*/  BSYNC B1 ;  /* 0x0000000000017941 */ /* 0x000fea0003800000 */
.L_x_352:
        /* <DEDUP_REMOVED lines=13> */
.L_x_355:
[----:B------:R-:W-:Y:S05]  /*151c0*/  BSYNC B1 ;  /* 0x0000000000017941 */ /* 0x000fea0003800000 */
.L_x_354:
        /* <DEDUP_REMOVED lines=13> */
.L_x_357:
[----:B------:R-:W-:Y:S05]  /*152a0*/  BSYNC B1 ;  /* 0x0000000000017941 */ /* 0x000fea0003800000 */
.L_x_356:
        /* <DEDUP_REMOVED lines=13> */
.L_x_359:
[----:B------:R-:W-:Y:S05]  /*15380*/  BSYNC B1 ;  /* 0x0000000000017941 */ /* 0x000fea0003800000 */
.L_x_358:
        /* <DEDUP_REMOVED lines=13> */
.L_x_361:
[----:B------:R-:W-:Y:S05]  /*15460*/  BSYNC B1 ;  /* 0x0000000000017941 */ /* 0x000fea0003800000 */
.L_x_360:
        /* <DEDUP_REMOVED lines=13> */
.L_x_363:
[----:B------:R-:W-:Y:S05]  /*15540*/  BSYNC B1 ;  /* 0x0000000000017941 */ /* 0x000fea0003800000 */
.L_x_362:
        /* <DEDUP_REMOVED lines=13> */
.L_x_365:
[----:B------:R-:W-:Y:S05]  /*15620*/  BSYNC B1 ;  /* 0x0000000000017941 */ /* 0x000fea0003800000 */
.L_x_364:
        /* <DEDUP_REMOVED lines=13> */
.L_x_367:
[----:B------:R-:W-:Y:S05]  /*15700*/  BSYNC B1 ;  /* 0x0000000000017941 */ /* 0x000fea0003800000 */
.L_x_366:
        /* <DEDUP_REMOVED lines=13> */
.L_x_369:
[----:B------:R-:W-:Y:S05]  /*157e0*/  BSYNC B1 ;  /* 0x0000000000017941 */ /* 0x000fea0003800000 */
.L_x_368:
        /* <DEDUP_REMOVED lines=13> */
.L_x_371:
[----:B------:R-:W-:Y:S05]  /*158c0*/  BSYNC B1 ;  /* 0x0000000000017941 */ /* 0x000fea0003800000 */
.L_x_370:
        /* <DEDUP_REMOVED lines=13> */
.L_x_373:
[----:B------:R-:W-:Y:S05]  /*159a0*/  BSYNC B1 ;  /* 0x0000000000017941 */ /* 0x000fea0003800000 */
.L_x_372:
        /* <DEDUP_REMOVED lines=13> */
.L_x_375:
[----:B------:R-:W-:Y:S05]  /*15a80*/  BSYNC B1 ;  /* 0x0000000000017941 */ /* 0x000fea0003800000 */
.L_x_374:
        /* <DEDUP_REMOVED lines=13> */
.L_x_377:
[----:B------:R-:W-:Y:S05]  /*15b60*/  BSYNC B1 ;  /* 0x0000000000017941 */ /* 0x000fea0003800000 */
.L_x_376:
        /* <DEDUP_REMOVED lines=13> */
.L_x_379:
[----:B------:R-:W-:Y:S05]  /*15c40*/  BSYNC B1 ;  /* 0x0000000000017941 */ /* 0x000fea0003800000 */
.L_x_378:
        /* <DEDUP_REMOVED lines=13> */
.L_x_381:
[----:B------:R-:W-:Y:S05]  /*15d20*/  BSYNC B1 ;  /* 0x0000000000017941 */ /* 0x000fea0003800000 */
.L_x_380:
        /* <DEDUP_REMOVED lines=13> */
.L_x_383:
[----:B------:R-:W-:Y:S05]  /*15e00*/  BSYNC B1 ;  /* 0x0000000000017941 */ /* 0x000fea0003800000 */
.L_x_382:
        /* <DEDUP_REMOVED lines=13> */
.L_x_385:
[----:B------:R-:W-:Y:S05]  /*15ee0*/  BSYNC B1 ;  /* 0x0000000000017941 */ /* 0x000fea0003800000 */
.L_x_384:
        /* <DEDUP_REMOVED lines=13> */
.L_x_387:
[----:B------:R-:W-:Y:S05]  /*15fc0*/  BSYNC B1 ;  /* 0x0000000000017941 */ /* 0x000fea0003800000 */
.L_x_386:
        /* <DEDUP_REMOVED lines=13> */
.L_x_389:
[----:B------:R-:W-:Y:S05]  /*160a0*/  BSYNC B1 ;  /* 0x0000000000017941 */ /* 0x000fea0003800000 */
.L_x_388:
        /* <DEDUP_REMOVED lines=13> */
.L_x_391:
[----:B------:R-:W-:Y:S05]  /*16180*/  BSYNC B1 ;  /* 0x0000000000017941 */ /* 0x000fea0003800000 */
.L_x_390:
        /* <DEDUP_REMOVED lines=13> */
.L_x_393:
[----:B------:R-:W-:Y:S05]  /*16260*/  BSYNC B1 ;  /* 0x0000000000017941 */ /* 0x000fea0003800000 */
.L_x_392:
        /* <DEDUP_REMOVED lines=13> */
.L_x_395:
[----:B------:R-:W-:Y:S05]  /*16340*/  BSYNC B1 ;  /* 0x0000000000017941 */ /* 0x000fea0003800000 */
.L_x_394:
        /* <DEDUP_REMOVED lines=13> */
.L_x_397:
[----:B------:R-:W-:Y:S05]  /*16420*/  BSYNC B1 ;  /* 0x0000000000017941 */ /* 0x000fea0003800000 */
.L_x_396:
        /* <DEDUP_REMOVED lines=13> */
.L_x_399:
[----:B------:R-:W-:Y:S05]  /*16500*/  BSYNC B1 ;  /* 0x0000000000017941 */ /* 0x000fea0003800000 */
.L_x_398:
        /* <DEDUP_REMOVED lines=13> */
.L_x_401:
[----:B------:R-:W-:Y:S05]  /*165e0*/  BSYNC B1 ;  /* 0x0000000000017941 */ /* 0x000fea0003800000 */
.L_x_400:
        /* <DEDUP_REMOVED lines=13> */
.L_x_403:
[----:B------:R-:W-:Y:S05]  /*166c0*/  BSYNC B1 ;  /* 0x0000000000017941 */ /* 0x000fea0003800000 */
.L_x_402:
        /* <DEDUP_REMOVED lines=13> */
.L_x_405:
[----:B------:R-:W-:Y:S05]  /*167a0*/  BSYNC B1 ;  /* 0x0000000000017941 */ /* 0x000fea0003800000 */
.L_x_404:
        /* <DEDUP_REMOVED lines=13> */
.L_x_407:
[----:B------:R-:W-:Y:S05]  /*16880*/  BSYNC B1 ;  /* 0x0000000000017941 */ /* 0x000fea0003800000 */
.L_x_406:
        /* <DEDUP_REMOVED lines=13> */
.L_x_409:
[----:B------:R-:W-:Y:S05]  /*16960*/  BSYNC B1 ;  /* 0x0000000000017941 */ /* 0x000fea0003800000 */
.L_x_408:
        /* <DEDUP_REMOVED lines=13> */
.L_x_411:
[----:B------:R-:W-:Y:S05]  /*16a40*/  BSYNC B1 ;  /* 0x0000000000017941 */ /* 0x000fea0003800000 */
.L_x_410:
        /* <DEDUP_REMOVED lines=13> */
.L_x_413:
[----:B------:R-:W-:Y:S05]  /*16b20*/  BSYNC B1 ;  /* 0x0000000000017941 */ /* 0x000fea0003800000 */
.L_x_412:
        /* <DEDUP_REMOVED lines=13> */
.L_x_415:
[----:B------:R-:W-:Y:S05]  /*16c00*/  BSYNC B1 ;  /* 0x0000000000017941 */ /* 0x000fea0003800000 */
.L_x_414:
        /* <DEDUP_REMOVED lines=13> */
.L_x_417:
[----:B------:R-:W-:Y:S05]  /*16ce0*/  BSYNC B1 ;  /* 0x0000000000017941 */ /* 0x000fea0003800000 */
.L_x_416:
        /* <DEDUP_REMOVED lines=13> */
.L_x_419:
[----:B------:R-:W-:Y:S05]  /*16dc0*/  BSYNC B1 ;  /* 0x0000000000017941 */ /* 0x000fea0003800000 */
.L_x_418:
        /* <DEDUP_REMOVED lines=13> */
.L_x_421:
[----:B------:R-:W-:Y:S05]  /*16ea0*/  BSYNC B1 ;  /* 0x0000000000017941 */ /* 0x000fea0003800000 */
.L_x_420:
        /* <DEDUP_REMOVED lines=13> */
.L_x_423:
[----:B------:R-:W-:Y:S05]  /*16f80*/  BSYNC B1 ;  /* 0x0000000000017941 */ /* 0x000fea0003800000 */
.L_x_422:
        /* <DEDUP_REMOVED lines=13> */
.L_x_425:
[----:B------:R-:W-:Y:S05]  /*17060*/  BSYNC B1 ;  /* 0x0000000000017941 */ /* 0x000fea0003800000 */
.L_x_424:
        /* <DEDUP_REMOVED lines=13> */
.L_x_427:
[----:B------:R-:W-:Y:S05]  /*17140*/  BSYNC B1 ;  /* 0x0000000000017941 */ /* 0x000fea0003800000 */
.L_x_426:
        /* <DEDUP_REMOVED lines=13> */
.L_x_429:
[----:B------:R-:W-:Y:S05]  /*17220*/  BSYNC B1 ;  /* 0x0000000000017941 */ /* 0x000fea0003800000 */
.L_x_428:
        /* <DEDUP_REMOVED lines=13> */
.L_x_431:
[----:B------:R-:W-:Y:S05]  /*17300*/  BSYNC B1 ;  /* 0x0000000000017941 */ /* 0x000fea0003800000 */
.L_x_430:
        /* <DEDUP_REMOVED lines=13> */
.L_x_433:
[----:B------:R-:W-:Y:S05]  /*173e0*/  BSYNC B1 ;  /* 0x0000000000017941 */ /* 0x000fea0003800000 */
.L_x_432:
        /* <DEDUP_REMOVED lines=13> */
.L_x_435:
[----:B------:R-:W-:Y:S05]  /*174c0*/  BSYNC B1 ;  /* 0x0000000000017941 */ /* 0x000fea0003800000 */
.L_x_434:
        /* <DEDUP_REMOVED lines=13> */
.L_x_437:
[----:B------:R-:W-:Y:S05]  /*175a0*/  BSYNC B1 ;  /* 0x0000000000017941 */ /* 0x000fea0003800000 */
.L_x_436:
        /* <DEDUP_REMOVED lines=13> */
.L_x_439:
[----:B------:R-:W-:Y:S05]  /*17680*/  BSYNC B1 ;  /* 0x0000000000017941 */ /* 0x000fea0003800000 */
.L_x_438:
        /* <DEDUP_REMOVED lines=13> */
.L_x_441:
[----:B------:R-:W-:Y:S05]  /*17760*/  BSYNC B1 ;  /* 0x0000000000017941 */ /* 0x000fea0003800000 */
.L_x_440:
        /* <DEDUP_REMOVED lines=13> */
.L_x_443:
[----:B------:R-:W-:Y:S05]  /*17840*/  BSYNC B1 ;  /* 0x0000000000017941 */ /* 0x000fea0003800000 */
.L_x_442:
        /* <DEDUP_REMOVED lines=13> */
.L_x_445:
[----:B------:R-:W-:Y:S05]  /*17920*/  BSYNC B1 ;  /* 0x0000000000017941 */ /* 0x000fea0003800000 */
.L_x_444:
        /* <DEDUP_REMOVED lines=13> */
.L_x_447:
[----:B------:R-:W-:Y:S05]  /*17a00*/  BSYNC B1 ;  /* 0x0000000000017941 */ /* 0x000fea0003800000 */
.L_x_446:
        /* <DEDUP_REMOVED lines=13> */
.L_x_449:
[----:B------:R-:W-:Y:S05]  /*17ae0*/  BSYNC B1 ;  /* 0x0000000000017941 */ /* 0x000fea0003800000 */
.L_x_448:
        /* <DEDUP_REMOVED lines=13> */
.L_x_451:
[----:B------:R-:W-:Y:S05]  /*17bc0*/  BSYNC B1 ;  /* 0x0000000000017941 */ /* 0x000fea0003800000 */
.L_x_450:
        /* <DEDUP_REMOVED lines=13> */
.L_x_453:
[----:B------:R-:W-:Y:S05]  /*17ca0*/  BSYNC B1 ;  /* 0x0000000000017941 */ /* 0x000fea0003800000 */
.L_x_452:
[----:B0-----:R-:W2:Y:S01]  /*17cb0*/  LDL.LU R4, [R1+0x330] ;  /* 0x0003300001047983 */ /* 0x001ea20000300800 */
[----:B-----5:R-:W-:Y:S01]  /*17cc0*/  LOP3.LUT R0, R0, 0xff, RZ, 0xc0, !PT ;  /* 0x000000ff00007812 */ /* 0x020fe200078ec0ff */
[----:B------:R-:W-:Y:S01]  /*17cd0*/  BSSY B1, `(.L_x_454) ;  /* 0x000000b000017945 */ /* 0x000fe20003800000 */
[----:B------:R-:W-:Y:S02]  /*17ce0*/  ISETP.LT.OR P2, PT, R32, 0xda, !P2 ;  /* 0x000000da2000780c */ /* 0x000fe40005741670 */
[----:B------:R-:W-:-:S05]  /*17cf0*/  F2FP.F16.E4M3.UNPACK_B R0, R0 ;  /* 0x00000000ff00723e */ /* 0x000fca00020006ff */
[----:B------:R-:W-:-:S05]  /*17d00*/  HADD2.F32 R0, -RZ, R0.H0_H0 ;  /* 0x20000000ff007230 */ /* 0x000fca0000004100 */
[----:B------:R-:W-:-:S04]  /*17d10*/  FMUL R0, R0, UR40 ;  /* 0x0000002800007c20 */ /* 0x000fc80008400000 */
[----:B--2---:R-:W-:-:S05]  /*17d20*/  FFMA R0, R4, UR41, R0 ;  /* 0x0000002904007c23 */ /* 0x004fca0008000000 */
[----:B------:R-:W-:Y:S02]  /*17d30*/  F2FP.SATFINITE.E4M3.F32.PACK_AB_MERGE_C R5, RZ, R0, RZ ;  /* 0x00000000ff05723e */ /* 0x000fe400048070ff */
[----:B------:R-:W-:-:S03]  /*17d40*/  PRMT R0, RZ, 0x7610, R0 ;  /* 0x00007610ff007816 */ /* 0x000fc60000000000 */
[----:B------:R0:W-:Y:S01]  /*17d50*/  @!P5 STG.E.U8 desc[UR46][R24.64+0xd8], R5 ;  /* 0x0000d8051800d986 */ /* 0x0001e2000c10112e */
[----:B------:R-:W-:Y:S05]  /*17d60*/  @P2 BRA `(.L_x_455) ;  /* 0x0000000000042947 */ /* 0x000fea0003800000 */
[----:B------:R2:W5:Y:S02]  /*17d70*/  LDG.E.U8 R0, desc[UR46][R2.64+0xd9] ;  /* 0x0000d92e02007981 */ /* 0x000564000c1e1100 */
.L_x_455:
[----:B------:R-:W-:Y:S05]  /*17d80*/  BSYNC B1 ;  /* 0x0000000000017941 */ /* 0x000fea0003800000 */
.L_x_454:
[----:B--234-:R-:W2:Y:S01]  /*17d90*/  LDL.LU R2, [R1+0x334] ;  /* 0x0003340001027983 */ /* 0x01cea20000300800 */
        /* <DEDUP_REMOVED lines=12> */
.L_x_457:
[----:B------:R-:W-:Y:S05]  /*17e60*/  BSYNC B1 ;  /* 0x0000000000017941 */ /* 0x000fea0003800000 */
.L_x_456:
[----:B------:R-:W4:Y:S01]  /*17e70*/  LDL.LU R2, [R1+0x338] ;  /* 0x0003380001027983 */ /* 0x000f220000300800 */
[----:B-----5:R-:W-:Y:S01]  /*17e80*/  LOP3.LUT R0, R0, 0xff, RZ, 0xc0, !PT ;  /* 0x000000ff00007812 */ /* 0x020fe200078ec0ff */
[----:B------:R-:W-:Y:S01]  /*17e90*/  BSSY B1, `(.L_x_458) ;  /* 0x000000b000017945 */ /* 0x000fe20003800000 */
[----:B------:R-:W-:Y:S02]  /*17ea0*/  ISETP.LT.OR P2, PT, R32, 0xc2, !P1 ;  /* 0x000000c22000780c */ /* 0x000fe40004f41670 */
[----:B------:R-:W-:-:S05]  /*17eb0*/  F2FP.F16.E4M3.UNPACK_B R0, R0 ;  /* 0x00000000ff00723e */ /* 0x000fca00020006ff */
[----:B------:R-:W-:-:S05]  /*17ec0*/  HADD2.F32 R0, -RZ, R0.H0_H0 ;  /* 0x20000000ff007230 */ /* 0x000fca0000004100 */
[----:B------:R-:W-:-:S04]  /*17ed0*/  FMUL R0, R0, UR40 ;  /* 0x0000002800007c20 */ /* 0x000fc80008400000 */
[----:B----4-:R-:W-:-:S05]  /*17ee0*/  FFMA R0, R2, UR41, R0 ;  /* 0x0000002902007c23 */ /* 0x010fca0008000000 */
[----:B--2---:R-:W-:Y:S02]  /*17ef0*/  F2FP.SATFINITE.E4M3.F32.PACK_AB_MERGE_C R3, RZ, R0, RZ ;  /* 0x00000000ff03723e */ /* 0x004fe400048070ff */
[----:B------:R-:W-:-:S03]  /*17f00*/  PRMT R0, RZ, 0x7610, R0 ;  /* 0x00007610ff007816 */ /* 0x000fc60000000000 */
[----:B------:R2:W-:Y:S01]  /*17f10*/  @!P3 STG.E.U8 desc[UR46][R28.64+0xc0], R3 ;  /* 0x0000c0031c00b986 */ /* 0x0005e2000c10112e */
[----:B------:R-:W-:Y:S05]  /*17f20*/  @P2 BRA `(.L_x_459) ;  /* 0x0000000000042947 */ /* 0x000fea0003800000 */
[----:B------:R4:W5:Y:S02]  /*17f30*/  LDG.E.U8 R0, desc[UR46][R6.64+0xc1] ;  /* 0x0000c12e06007981 */ /* 0x000964000c1e1100 */
.L_x_459:
[----:B------:R-:W-:Y:S05]  /*17f40*/  BSYNC B1 ;  /* 0x0000000000017941 */ /* 0x000fea0003800000 */
.L_x_458:
        /* <DEDUP_REMOVED lines=8> */
[----:B--2---:R-:W-:Y:S02]  /*17fd0*/  F2FP.SATFINITE.E4M3.F32.PACK_AB_MERGE_C R3, RZ, R0, RZ ;  /* 0x00000000ff03723e */ /* 0x004fe400048070ff */
[----:B------:R-:W-:-:S03]  /*17fe0*/  PRMT R0, RZ, 0x7610, R0 ;  /* 0x00007610ff007816 */ /* 0x000fc60000000000 */
[----:B------:R2:W-:Y:S01]  /*17ff0*/  @!P2 STG.E.U8 desc[UR46][R28.64+0xc1], R3 ;  /* 0x0000c1031c00a986 */ /* 0x0005e2000c10112e */
[----:B------:R-:W-:Y:S05]  /*18000*/  @P3 BRA `(.L_x_461) ;  /* 0x0000000000043947 */ /* 0x000fea0003800000 */
[----:B------:R3:W5:Y:S02]  /*18010*/  LDG.E.U8 R0, desc[UR46][R8.64+0xc0] ;  /* 0x0000c02e08007981 */ /* 0x000764000c1e1100 */
.L_x_461:
[----:B------:R-:W-:Y:S05]  /*18020*/  BSYNC B1 ;  /* 0x0000000000017941 */ /* 0x000fea0003800000 */
.L_x_460:
        /* <DEDUP_REMOVED lines=13> */
.L_x_463:
[----:B------:R-:W-:Y:S05]  /*18100*/  BSYNC B1 ;  /* 0x0000000000017941 */ /* 0x000fea0003800000 */
.L_x_462:
        /* <DEDUP_REMOVED lines=13> */
.L_x_465:
[----:B------:R-:W-:Y:S05]  /*181e0*/  BSYNC B1 ;  /* 0x0000000000017941 */ /* 0x000fea0003800000 */
.L_x_464:
        /* <DEDUP_REMOVED lines=13> */
.L_x_467:
[----:B------:R-:W-:Y:S05]  /*182c0*/  BSYNC B1 ;  /* 0x0000000000017941 */ /* 0x000fea0003800000 */
.L_x_466:
        /* <DEDUP_REMOVED lines=13> */
.L_x_469:
[----:B------:R-:W-:Y:S05]  /*183a0*/  BSYNC B1 ;  /* 0x0000000000017941 */ /* 0x000fea0003800000 */
.L_x_468:
        /* <DEDUP_REMOVED lines=13> */
.L_x_471:
[----:B------:R-:W-:Y:S05]  /*18480*/  BSYNC B1 ;  /* 0x0000000000017941 */ /* 0x000fea0003800000 */
.L_x_470:
        /* <DEDUP_REMOVED lines=13> */
.L_x_473:
[----:B------:R-:W-:Y:S05]  /*18560*/  BSYNC B1 ;  /* 0x0000000000017941 */ /* 0x000fea0003800000 */
.L_x_472:
        /* <DEDUP_REMOVED lines=13> */
.L_x_475:
[----:B------:R-:W-:Y:S05]  /*18640*/  BSYNC B1 ;  /* 0x0000000000017941 */ /* 0x000fea0003800000 */
.L_x_474:
        /* <DEDUP_REMOVED lines=13> */
.L_x_477:
[----:B------:R-:W-:Y:S05]  /*18720*/  BSYNC B1 ;  /* 0x0000000000017941 */ /* 0x000fea0003800000 */
.L_x_476:
        /* <DEDUP_REMOVED lines=13> */
.L_x_479:
[----:B------:R-:W-:Y:S05]  /*18800*/  BSYNC B1 ;  /* 0x0000000000017941 */ /* 0x000fea0003800000 */
.L_x_478:
        /* <DEDUP_REMOVED lines=13> */
.L_x_481:
[----:B------:R-:W-:Y:S05]  /*188e0*/  BSYNC B1 ;  /* 0x0000000000017941 */ /* 0x000fea0003800000 */
.L_x_480:
        /* <DEDUP_REMOVED lines=13> */
.L_x_483:
[----:B------:R-:W-:Y:S05]  /*189c0*/  BSYNC B1 ;  /* 0x0000000000017941 */ /* 0x000fea0003800000 */
.L_x_482:
        /* <DEDUP_REMOVED lines=13> */
.L_x_485:
[----:B------:R-:W-:Y:S05]  /*18aa0*/  BSYNC B1 ;  /* 0x0000000000017941 */ /* 0x000fea0003800000 */
.L_x_484:
        /* <DEDUP_REMOVED lines=13> */
.L_x_487:
[----:B------:R-:W-:Y:S05]  /*18b80*/  BSYNC B1 ;  /* 0x0000000000017941 */ /* 0x000fea0003800000 */
.L_x_486:
[----:B------:R-:W-:Y:S05]  /*18b90*/  @P0 BRA `(.L_x_488) ;  /* 0x00000044002c0947 */ /* 0x000fea0003800000 */
[----:B------:R-:W2:Y:S01]  /*18ba0*/  LDL.LU R2, [R1+0x374] ;  /* 0x0003740001027983 */ /* 0x000ea20000300800 */
[----:B-----5:R-:W-:-:S04]  /*18bb0*/  LOP3.LUT R0, R0, 0xff, RZ, 0xc0, !PT ;  /* 0x000000ff00007812 */ /* 0x020fc800078ec0ff */
[----:B------:R-:W-:-:S05]  /*18bc0*/  F2FP.F16.E4M3.UNPACK_B R0, R0 ;  /* 0x00000000ff00723e */ /* 0x000fca00020006ff */
[----:B------:R-:W-:-:S05]  /*18bd0*/  HADD2.F32 R0, -RZ, R0.H0_H0 ;  /* 0x20000000ff007230 */ /* 0x000fca0000004100 */
[----:B------:R-:W-:-:S04]  /*18be0*/  FMUL R0, R0, UR40 ;  /* 0x0000002800007c20 */ /* 0x000fc80008400000 */
[----:B--2---:R-:W-:-:S05]  /*18bf0*/  FFMA R0, R2, UR41, R0 ;  /* 0x0000002902007c23 */ /* 0x004fca0008000000 */
[----:B------:R-:W-:-:S05]  /*18c00*/  F2FP.SATFINITE.E4M3.F32.PACK_AB_MERGE_C R3, RZ, R0, RZ ;  /* 0x00000000ff03723e */ /* 0x000fca00048070ff */
[----:B------:R2:W-:Y:S01]  /*18c10*/  STG.E.U8 desc[UR46][R26.64+0xd9], R3 ;  /* 0x0000d9031a007986 */ /* 0x0005e2000c10112e */
[----:B------:R-:W-:Y:S05]  /*18c20*/  BRA `(.L_x_488) ;  /* 0x0000004400087947 */ /* 0x000fea0003800000 */
.L_x_39:
[----:B------:R-:W2:Y:S04]  /*18c30*/  LDL.LU R39, [R1+0x80] ;  /* 0x0000800001277983 */ /* 0x000ea80000300800 */
[----:B------:R-:W3:Y:S04]  /*18c40*/  LDL.LU R35, [R1+0x84] ;  /* 0x0000840001237983 */ /* 0x000ee80000300800 */
[----:B------:R-:W4:Y:S04]  /*18c50*/  LDL.LU R34, [R1+0x88] ;  /* 0x0000880001227983 */ /* 0x000f280000300800 */
[----:B------:R-:W4:Y:S04]  /*18c60*/  LDL.LU R31, [R1+0x8c] ;  /* 0x00008c00011f7983 */ /* 0x000f280000300800 */
[----:B------:R-:W4:Y:S01]  /*18c70*/  LDL.LU R30, [R1+0x90] ;  /* 0x00009000011e7983 */ /* 0x000f220000300800 */
[C---:B------:R-:W-:Y:S01]  /*18c80*/  ISETP.GE.AND P3, PT, R33.reuse, 0x1, PT ;  /* 0x000000012100780c */ /* 0x040fe20003f66270 */
[----:B------:R-:W-:Y:S01]  /*18c90*/  FMUL R2, R2, UR41 ;  /* 0x0000002902027c20 */ /* 0x000fe20008400000 */
[----:B-----5:R-:W-:Y:S01]  /*18ca0*/  FMUL R0, R0, UR41 ;  /* 0x0000002900007c20 */ /* 0x020fe20008400000 */
[----:B------:R-:W-:Y:S01]  /*18cb0*/  ISETP.GE.AND P2, PT, R33, 0x9, PT ;  /* 0x000000092100780c */ /* 0x000fe20003f46270 */
[----:B------:R-:W-:Y:S01]  /*18cc0*/  FMUL R6, R6, UR41 ;  /* 0x0000002906067c20 */ /* 0x000fe20008400000 */
[----:B------:R-:W-:Y:S01]  /*18cd0*/  ISETP.LT.OR P0, PT, R32, 0x1, !P3 ;  /* 0x000000012000780c */ /* 0x000fe20005f01670 */
[----:B------:R-:W-:Y:S01]  /*18ce0*/  FMUL R7, R7, UR41 ;  /* 0x0000002907077c20 */ /* 0x000fe20008400000 */
[----:B------:R-:W-:Y:S01]  /*18cf0*/  F2FP.SATFINITE.E4M3.F32.PACK_AB_MERGE_C R2, RZ, R2, RZ ;  /* 0x00000002ff02723e */ /* 0x000fe200048070ff */
[----:B------:R-:W-:Y:S01]  /*18d00*/  FMUL R8, R8, UR41 ;  /* 0x0000002908087c20 */ /* 0x000fe20008400000 */
[----:B------:R-:W-:Y:S01]  /*18d10*/  F2FP.SATFINITE.E4M3.F32.PACK_AB_MERGE_C R0, RZ, R0, RZ ;  /* 0x00000000ff00723e */ /* 0x000fe200048070ff */
[----:B------:R-:W-:Y:S01]  /*18d20*/  FMUL R9, R9, UR41 ;  /* 0x0000002909097c20 */ /* 0x000fe20008400000 */
[----:B------:R-:W-:Y:S01]  /*18d30*/  FMUL R10, R10, UR41 ;  /* 0x000000290a0a7c20 */ /* 0x000fe20008400000 */
[----:B------:R-:W-:Y:S01]  /*18d40*/  FMUL R11, R11, UR41 ;  /* 0x000000290b0b7c20 */ /* 0x000fe20008400000 */
[----:B------:R-:W-:Y:S01]  /*18d50*/  FMUL R12, R12, UR41 ;  /* 0x000000290c0c7c20 */ /* 0x000fe20008400000 */
[----:B------:R-:W-:Y:S01]  /*18d60*/  FMUL R13, R13, UR41 ;  /* 0x000000290d0d7c20 */ /* 0x000fe20008400000 */
[----:B------:R-:W-:Y:S01]  /*18d70*/  FMUL R14, R14, UR41 ;  /* 0x000000290e0e7c20 */ /* 0x000fe20008400000 */
[----:B------:R-:W-:Y:S01]  /*18d80*/  FMUL R15, R15, UR41 ;  /* 0x000000290f0f7c20 */ /* 0x000fe20008400000 */
[----:B------:R-:W-:Y:S01]  /*18d90*/  FMUL R16, R16, UR41 ;  /* 0x0000002910107c20 */ /* 0x000fe20008400000 */
[----:B------:R-:W-:Y:S01]  /*18da0*/  @!P0 STG.E.U8 desc[UR46][R4.64], R2 ;  /* 0x0000000204008986 */ /* 0x000fe2000c10112e */
[----:B------:R-:W-:-:S02]  /*18db0*/  ISETP.LT.OR P0, PT, R32, 0x2, !P3 ;  /* 0x000000022000780c */ /* 0x000fc40005f01670 */
[C---:B------:R-:W-:Y:S01]  /*18dc0*/  ISETP.LT.OR P5, PT, R32.reuse, 0x2, !P2 ;  /* 0x000000022000780c */ /* 0x040fe200057a1670 */
[----:B------:R-:W-:Y:S01]  /*18dd0*/  FMUL R17, R17, UR41 ;  /* 0x0000002911117c20 */ /* 0x000fe20008400000 */
[----:B------:R-:W-:Y:S01]  /*18de0*/  ISETP.LT.OR P6, PT, R32, 0x9, !P3 ;  /* 0x000000092000780c */ /* 0x000fe20005fc1670 */
[----:B------:R-:W-:Y:S01]  /*18df0*/  FMUL R18, R18, UR41 ;  /* 0x0000002912127c20 */ /* 0x000fe20008400000 */
[----:B------:R-:W-:Y:S01]  /*18e00*/  ISETP.GE.AND P1, PT, R33, 0x81, PT ;  /* 0x000000812100780c */ /* 0x000fe20003f26270 */
        /* <DEDUP_REMOVED lines=8> */
[----:B------:R-:W-:Y:S01]  /*18e90*/  F2FP.SATFINITE.E4M3.F32.PACK_AB_MERGE_C R6, RZ, R6, RZ ;  /* 0x00000006ff06723e */ /* 0x000fe200048070ff */
[----:B------:R-:W-:Y:S01]  /*18ea0*/  FMUL R217, R217, UR41 ;  /* 0x00000029d9d97c20 */ /* 0x000fe20008400000 */
[----:B------:R-:W-:Y:S01]  /*18eb0*/  F2FP.SATFINITE.E4M3.F32.PACK_AB_MERGE_C R7, RZ, R7, RZ ;  /* 0x00000007ff07723e */ /* 0x000fe200048070ff */
[----:B------:R-:W-:Y:S01]  /*18ec0*/  FMUL R218, R218, UR41 ;  /* 0x00000029dada7c20 */ /* 0x000fe20008400000 */
[----:B------:R-:W-:Y:S01]  /*18ed0*/  F2FP.SATFINITE.E4M3.F32.PACK_AB_MERGE_C R8, RZ, R8, RZ ;  /* 0x00000008ff08723e */ /* 0x000fe200048070ff */
[----:B------:R-:W-:Y:S01]  /*18ee0*/  FMUL R219, R219, UR41 ;  /* 0x00000029dbdb7c20 */ /* 0x000fe20008400000 */
[----:B------:R-:W-:Y:S01]  /*18ef0*/  FMUL R220, R220, UR41 ;  /* 0x00000029dcdc7c20 */ /* 0x000fe20008400000 */
[----:B------:R0:W-:Y:S01]  /*18f00*/  @!P5 STG.E.U8 desc[UR46][R24.64+0x1], R7 ;  /* 0x000001071800d986 */ /* 0x0001e2000c10112e */
[----:B------:R-:W-:-:S03]  /*18f10*/  ISETP.LT.OR P5, PT, R32, 0xa, !P3 ;  /* 0x0000000a2000780c */ /* 0x000fc60005fa1670 */
[----:B------:R-:W-:Y:S04]  /*18f20*/  @!P0 STG.E.U8 desc[UR46][R24.64], R6 ;  /* 0x0000000618008986 */ /* 0x000fe8000c10112e */
[----:B------:R-:W-:Y:S01]  /*18f30*/  @!P6 STG.E.U8 desc[UR46][R4.64+0x8], R8 ;  /* 0x000008080400e986 */ /* 0x000fe2000c10112e */
[----:B------:R-:W-:Y:S02]  /*18f40*/  ISETP.LT.OR P6, PT, R32, 0x9, !P2 ;  /* 0x000000092000780c */ /* 0x000fe400057c1670 */
[----:B------:R-:W-:Y:S01]  /*18f50*/  F2FP.SATFINITE.E4M3.F32.PACK_AB_MERGE_C R9, RZ, R9, RZ ;  /* 0x00000009ff09723e */ /* 0x000fe200048070ff */
[----:B------:R-:W-:Y:S01]  /*18f60*/  FMUL R221, R221, UR41 ;  /* 0x00000029dddd7c20 */ /* 0x000fe20008400000 */
[----:B------:R-:W-:Y:S01]  /*18f70*/  F2FP.SATFINITE.E4M3.F32.PACK_AB_MERGE_C R10, RZ, R10, RZ ;  /* 0x0000000aff0a723e */ /* 0x000fe200048070ff */
[----:B------:R-:W-:Y:S01]  /*18f80*/  FMUL R222, R222, UR41 ;  /* 0x00000029dede7c20 */ /* 0x000fe20008400000 */
[----:B------:R-:W-:Y:S01]  /*18f90*/  FMUL R223, R223, UR41 ;  /* 0x00000029dfdf7c20 */ /* 0x000fe20008400000 */
[----:B------:R-:W-:Y:S01]  /*18fa0*/  @!P5 STG.E.U8 desc[UR46][R4.64+0x9], R9 ;  /* 0x000009090400d986 */ /* 0x000fe2000c10112e */
[----:B------:R-:W-:Y:S01]  /*18fb0*/  ISETP.LT.OR P5, PT, R32, 0xa, !P2 ;  /* 0x0000000a2000780c */ /* 0x000fe200057a1670 */
[----:B------:R-:W-:Y:S01]  /*18fc0*/  FMUL R224, R224, UR41 ;  /* 0x00000029e0e07c20 */ /* 0x000fe20008400000 */
[----:B------:R-:W-:Y:S01]  /*18fd0*/  FMUL R225, R225, UR41 ;  /* 0x00000029e1e17c20 */ /* 0x000fe20008400000 */
[----:B------:R-:W-:Y:S01]  /*18fe0*/  FMUL R226, R226, UR41 ;  /* 0x00000029e2e27c20 */ /* 0x000fe20008400000 */
[----:B------:R-:W4:Y:S04]  /*18ff0*/  LDL.LU R37, [R1+0x94] ;  /* 0x0000940001257983 */ /* 0x000f280000300800 */
[----:B------:R-:W-:Y:S01]  /*19000*/  @!P6 STG.E.U8 desc[UR46][R24.64+0x8], R10 ;  /* 0x0000080a1800e986 */ /* 0x000fe2000c10112e */
[----:B------:R-:W-:-:S02]  /*19010*/  ISETP.LT.OR P6, PT, R32, 0x11, !P3 ;  /* 0x000000112000780c */ /* 0x000fc40005fc1670 */
[----:B------:R-:W-:Y:S01]  /*19020*/  F2FP.SATFINITE.E4M3.F32.PACK_AB_MERGE_C R11, RZ, R11, RZ ;  /* 0x0000000bff0b723e */ /* 0x000fe200048070ff */
[----:B------:R-:W-:Y:S01]  /*19030*/  FMUL R227, R227, UR41 ;  /* 0x00000029e3e37c20 */ /* 0x000fe20008400000 */
[----:B------:R-:W-:Y:S01]  /*19040*/  F2FP.SATFINITE.E4M3.F32.PACK_AB_MERGE_C R12, RZ, R12, RZ ;  /* 0x0000000cff0c723e */ /* 0x000fe200048070ff */
[----:B------:R-:W4:Y:S01]  /*19050*/  LDL.LU R36, [R1+0x98] ;  /* 0x0000980001247983 */ /* 0x000f220000300800 */
[----:B------:R-:W-:Y:S01]  /*19060*/  F2FP.SATFINITE.E4M3.F32.PACK_AB_MERGE_C R13, RZ, R13, RZ ;  /* 0x0000000dff0d723e */ /* 0x000fe200048070ff */
[----:B------:R-:W-:Y:S01]  /*19070*/  FMUL R228, R228, UR41 ;  /* 0x00000029e4e47c20 */ /* 0x000fe20008400000 */
[----:B------:R-:W-:Y:S01]  /*19080*/  F2FP.SATFINITE.E4M3.F32.PACK_AB_MERGE_C R3, RZ, R14, RZ ;  /* 0x0000000eff03723e */ /* 0x000fe200048070ff */
[----:B------:R-:W-:Y:S01]  /*19090*/  @!P5 STG.E.U8 desc[UR46][R24.64+0x9], R11 ;  /* 0x0000090b1800d986 */ /* 0x000fe2000c10112e */
[C---:B------:R-:W-:Y:S01]  /*190a0*/  ISETP.LT.OR P5, PT, R32.reuse, 0x12, !P3 ;  /* 0x000000122000780c */ /* 0x040fe20005fa1670 */
[----:B------:R-:W-:Y:S01]  /*190b0*/  FMUL R229, R229, UR41 ;  /* 0x00000029e5e57c20 */ /* 0x000fe20008400000 */
[----:B------:R-:W-:Y:S01]  /*190c0*/  F2FP.SATFINITE.E4M3.F32.PACK_AB_MERGE_C R15, RZ, R15, RZ ;  /* 0x0000000fff0f723e */ /* 0x000fe200048070ff */
[----:B------:R-:W-:Y:S01]  /*190d0*/  @!P6 STG.E.U8 desc[UR46][R4.64+0x10], R12 ;  /* 0x0000100c0400e986 */ /* 0x000fe2000c10112e */
[----:B------:R-:W-:-:S02]  /*190e0*/  ISETP.LT.OR P6, PT, R32, 0x11, !P2 ;  /* 0x000000112000780c */ /* 0x000fc400057c1670 */
[----:B0-----:R-:W-:Y:S02]  /*190f0*/  F2FP.SATFINITE.E4M3.F32.PACK_AB_MERGE_C R7, RZ, R16, RZ ;  /* 0x00000010ff07723e */ /* 0x001fe400048070ff */
[----:B------:R-:W-:Y:S02]  /*19100*/  F2FP.SATFINITE.E4M3.F32.PACK_AB_MERGE_C R17, RZ, R17, RZ ;  /* 0x00000011ff11723e */ /* 0x000fe400048070ff */
[----:B------:R-:W-:Y:S02]  /*19110*/  F2FP.SATFINITE.E4M3.F32.PACK_AB_MERGE_C R19, RZ, R19, RZ ;  /* 0x00000013ff13723e */ /* 0x000fe400048070ff */
[----:B------:R-:W-:Y:S01]  /*19120*/  ISETP.GE.AND P0, PT, R33, 0x89, PT ;  /* 0x000000892100780c */ /* 0x000fe20003f06270 */
[----:B------:R-:W-:Y:S01]  /*19130*/  @!P5 STG.E.U8 desc[UR46][R4.64+0x11], R13 ;  /* 0x0000110d0400d986 */ /* 0x000fe2000c10112e */
[C---:B------:R-:W-:Y:S02]  /*19140*/  ISETP.LT.OR P5, PT, R32.reuse, 0x12, !P2 ;  /* 0x000000122000780c */ /* 0x040fe400057a1670 */
[----:B------:R-:W-:Y:S01]  /*19150*/  F2FP.SATFINITE.E4M3.F32.PACK_AB_MERGE_C R21, RZ, R21, RZ ;  /* 0x00000015ff15723e */ /* 0x000fe200048070ff */
[----:B------:R0:W-:Y:S01]  /*19160*/  @!P6 STG.E.U8 desc[UR46][R24.64+0x10], R3 ;  /* 0x000010031800e986 */ /* 0x0001e2000c10112e */
[----:B------:R-:W-:-:S02]  /*19170*/  ISETP.LT.OR P6, PT, R32, 0x19, !P3 ;  /* 0x000000192000780c */ /* 0x000fc40005fc1670 */
[----:B------:R-:W-:Y:S02]  /*19180*/  F2FP.SATFINITE.E4M3.F32.PACK_AB_MERGE_C R23, RZ, R23, RZ ;  /* 0x00000017ff17723e */ /* 0x000fe400048070ff */
[----:B------:R-:W-:Y:S02]  /*19190*/  F2FP.SATFINITE.E4M3.F32.PACK_AB_MERGE_C R217, RZ, R217, RZ ;  /* 0x000000d9ffd9723e */ /* 0x000fe400048070ff */
[----:B------:R-:W-:Y:S02]  /*191a0*/  F2FP.SATFINITE.E4M3.F32.PACK_AB_MERGE_C R219, RZ, R219, RZ ;  /* 0x000000dbffdb723e */ /* 0x000fe400048070ff */
[----:B------:R-:W-:Y:S01]  /*191b0*/  F2FP.SATFINITE.E4M3.F32.PACK_AB_MERGE_C R221, RZ, R221, RZ ;  /* 0x000000ddffdd723e */ /* 0x000fe200048070ff */
[----:B------:R-:W-:Y:S01]  /*191c0*/  @!P5 STG.E.U8 desc[UR46][R24.64+0x11], R15 ;  /* 0x0000110f1800d986 */ /* 0x000fe2000c10112e */
[C---:B------:R-:W-:Y:S02]  /*191d0*/  ISETP.LT.OR P5, PT, R32.reuse, 0x1a, !P3 ;  /* 0x0000001a2000780c */ /* 0x040fe40005fa1670 */
[----:B0-----:R-:W-:Y:S01]  /*191e0*/  F2FP.SATFINITE.E4M3.F32.PACK_AB_MERGE_C R3, RZ, R18, RZ ;  /* 0x00000012ff03723e */ /* 0x001fe200048070ff */
        /* <DEDUP_REMOVED lines=10> */
[----:B------:R-:W-:-:S09]  /*19290*/  ISETP.LT.OR P6, PT, R32, 0x1, !P1 ;  /* 0x000000012000780c */ /* 0x000fd20004fc1670 */
        /* <DEDUP_REMOVED lines=41> */
[----:B------:R-:W-:-:S03]  /*19530*/  ISETP.LT.OR P5, PT, R32, 0x22, !P3 ;  /* 0x000000222000780c */ /* 0x000fc60005fa1670 */
[----:B------:R1:W-:Y:S01]  /*19540*/  @!P6 STG.E.U8 desc[UR46][R4.64+0x20], R7 ;  /* 0x000020070400e986 */ /* 0x0003e2000c10112e */
[----:B------:R-:W-:Y:S01]  /*19550*/  ISETP.LT.OR P6, PT, R32, 0x21, !P2 ;  /* 0x000000212000780c */ /* 0x000fe200057c1670 */
[----:B--2---:R-:W-:Y:S02]  /*19560*/  FMUL R0, R39, UR41 ;  /* 0x0000002927007c20 */ /* 0x004fe40008400000 */
[----:B------:R-:W2:Y:S01]  /*19570*/  LDL.LU R39, [R1+0x9c] ;  /* 0x00009c0001277983 */ /* 0x000ea20000300800 */
[----:B---3--:R-:W-:Y:S02]  /*19580*/  FMUL R2, R35, UR41 ;  /* 0x0000002923027c20 */ /* 0x008fe40008400000 */
[----:B0-----:R-:W-:Y:S01]  /*19590*/  F2FP.SATFINITE.E4M3.F32.PACK_AB_MERGE_C R3, RZ, R0, RZ ;  /* 0x00000000ff03723e */ /* 0x001fe200048070ff */
[----:B------:R-:W3:Y:S01]  /*195a0*/  LDL.LU R35, [R1+0xa0] ;  /* 0x0000a00001237983 */ /* 0x000ee20000300800 */
[----:B----4-:R-:W-:-:S03]  /*195b0*/  FMUL R0, R34, UR41 ;  /* 0x0000002922007c20 */ /* 0x010fc60008400000 */
[----:B------:R-:W4:Y:S01]  /*195c0*/  LDL.LU R34, [R1+0xa4] ;  /* 0x0000a40001227983 */ /* 0x000f220000300800 */
[----:B------:R-:W-:Y:S01]  /*195d0*/  F2FP.SATFINITE.E4M3.F32.PACK_AB_MERGE_C R9, RZ, R2, RZ ;  /* 0x00000002ff09723e */ /* 0x000fe200048070ff */
[----:B------:R-:W-:Y:S01]  /*195e0*/  FMUL R2, R31, UR41 ;  /* 0x000000291f027c20 */ /* 0x000fe20008400000 */
[----:B-1----:R-:W-:Y:S01]  /*195f0*/  F2FP.SATFINITE.E4M3.F32.PACK_AB_MERGE_C R7, RZ, R0, RZ ;  /* 0x00000000ff07723e */ /* 0x002fe200048070ff */
[----:B------:R-:W4:Y:S01]  /*19600*/  LDL.LU R31, [R1+0xa8] ;  /* 0x0000a800011f7983 */ /* 0x000f220000300800 */
[----:B------:R-:W-:-:S03]  /*19610*/  FMUL R0, R30, UR41 ;  /* 0x000000291e007c20 */ /* 0x000fc60008400000 */
[----:B------:R-:W4:Y:S04]  /*19620*/  LDL.LU R30, [R1+0xac] ;  /* 0x0000ac00011e7983 */ /* 0x000f280000300800 */
[----:B------:R-:W-:Y:S01]  /*19630*/  @!P5 STG.E.U8 desc[UR46][R4.64+0x21], R229 ;  /* 0x000021e50400d986 */ /* 0x000fe2000c10112e */
[----:B------:R-:W-:-:S03]  /*19640*/  ISETP.LT.OR P5, PT, R32, 0x22, !P2 ;  /* 0x000000222000780c */ /* 0x000fc600057a1670 */
[----:B------:R0:W-:Y:S01]  /*19650*/  @!P6 STG.E.U8 desc[UR46][R24.64+0x20], R3 ;  /* 0x000020031800e986 */ /* 0x0001e2000c10112e */
[----:B------:R-:W-:-:S09]  /*19660*/  ISETP.LT.OR P6, PT, R32, 0x29, !P3 ;  /* 0x000000292000780c */ /* 0x000fd20005fc1670 */
[----:B------:R1:W-:Y:S01]  /*19670*/  @!P5 STG.E.U8 desc[UR46][R24.64+0x21], R9 ;  /* 0x000021091800d986 */ /* 0x0003e2000c10112e */
[C---:B------:R-:W-:Y:S02]  /*19680*/  ISETP.LT.OR P5, PT, R32.reuse, 0x2a, !P3 ;  /* 0x0000002a2000780c */ /* 0x040fe40005fa1670 */
[----:B------:R-:W-:Y:S01]  /*19690*/  F2FP.SATFINITE.E4M3.F32.PACK_AB_MERGE_C R11, RZ, R2, RZ ;  /* 0x00000002ff0b723e */ /* 0x000fe200048070ff */
[----:B------:R1:W-:Y:S01]  /*196a0*/  @!P6 STG.E.U8 desc[UR46][R4.64+0x28], R7 ;  /* 0x000028070400e986 */ /* 0x0003e2000c10112e */
[----:B------:R-:W-:Y:S02]  /*196b0*/  ISETP.LT.OR P6, PT, R32, 0x29, !P2 ;  /* 0x000000292000780c */ /* 0x000fe400057c1670 */
[----:B0-----:R-:W-:-:S07]  /*196c0*/  F2FP.SATFINITE.E4M3.F32.PACK_AB_MERGE_C R3, RZ, R0, RZ ;  /* 0x00000000ff03723e */ /* 0x001fce00048070ff */
[----:B------:R0:W-:Y:S01]  /*196d0*/  @!P5 STG.E.U8 desc[UR46][R4.64+0x29], R11 ;  /* 0x0000290b0400d986 */ /* 0x0001e2000c10112e */
[----:B------:R-:W-:-:S03]  /*196e0*/  ISETP.LT.OR P5, PT, R32, 0x2a, !P2 ;  /* 0x0000002a2000780c */ /* 0x000fc600057a1670 */
[----:B------:R4:W-:Y:S01]  /*196f0*/  @!P6 STG.E.U8 desc[UR46][R24.64+0x28], R3 ;  /* 0x000028031800e986 */ /* 0x0009e2000c10112e */
[----:B------:R-:W-:-:S03]  /*19700*/  FMUL R2, R37, UR41 ;  /* 0x0000002925027c20 */ /* 0x000fc60008400000 */
[----:B------:R-:W4:Y:S02]  /*19710*/  LDL.LU R37, [R1+0xb0] ;  /* 0x0000b00001257983 */ /* 0x000f240000300800 */
[----:B-1----:R-:W-:Y:S01]  /*19720*/  F2FP.SATFINITE.E4M3.F32.PACK_AB_MERGE_C R9, RZ, R2, RZ ;  /* 0x00000002ff09723e */ /* 0x002fe200048070ff */
[----:B------:R-:W-:Y:S02]  /*19730*/  FMUL R0, R36, UR41 ;  /* 0x0000002924007c20 */ /* 0x000fe40008400000 */
[----:B------:R-:W4:Y:S03]  /*19740*/  LDL.LU R36, [R1+0xb4] ;  /* 0x0000b40001247983 */ /* 0x000f260000300800 */
[----:B------:R-:W-:Y:S01]  /*19750*/  F2FP.SATFINITE.E4M3.F32.PACK_AB_MERGE_C R7, RZ, R0, RZ ;  /* 0x00000000ff07723e */ /* 0x000fe200048070ff */
[----:B------:R1:W-:Y:S01]  /*19760*/  @!P5 STG.E.U8 desc[UR46][R24.64+0x29], R9 ;  /* 0x000029091800d986 */ /* 0x0003e2000c10112e */
[----:B--2---:R-:W-:-:S03]  /*19770*/  FMUL R2, R39, UR41 ;  /* 0x0000002927027c20 */ /* 0x004fc60008400000 */
[----:B------:R-:W2:Y:S01]  /*19780*/  LDL.LU R39, [R1+0xb8] ;  /* 0x0000b80001277983 */ /* 0x000ea20000300800 */
[----:B---3--:R-:W-:Y:S01]  /*19790*/  FMUL R0, R35, UR41 ;  /* 0x0000002923007c20 */ /* 0x008fe20008400000 */
[----:B0-----:R-:W-:Y:S02]  /*197a0*/  F2FP.SATFINITE.E4M3.F32.PACK_AB_MERGE_C R11, RZ, R2, RZ ;  /* 0x00000002ff0b723e */ /* 0x001fe400048070ff */
        /* <DEDUP_REMOVED lines=8> */
[----:B------:R-:W4:Y:S01]  /*19830*/  LDL.LU R30, [R1+0xc8] ;  /* 0x0000c800011e7983 */ /* 0x000f220000300800 */
[C---:B------:R-:W-:Y:S02]  /*19840*/  ISETP.LT.OR P6, PT, R32.reuse, 0x31, !P3 ;  /* 0x000000312000780c */ /* 0x040fe40005fc1670 */
[----:B------:R-:W-:-:S11]  /*19850*/  ISETP.LT.OR P5, PT, R32, 0x32, !P3 ;  /* 0x000000322000780c */ /* 0x000fd60005fa1670 */
[----:B------:R0:W-:Y:S01]  /*19860*/  @!P6 STG.E.U8 desc[UR46][R4.64+0x30], R7 ;  /* 0x000030070400e986 */ /* 0x0001e2000c10112e */
[----:B------:R-:W-:-:S03]  /*19870*/  ISETP.LT.OR P6, PT, R32, 0x31, !P2 ;  /* 0x000000312000780c */ /* 0x000fc600057c1670 */
[----:B------:R1:W-:Y:S01]  /*19880*/  @!P5 STG.E.U8 desc[UR46][R4.64+0x31], R11 ;  /* 0x0000310b0400d986 */ /* 0x0003e2000c10112e */
[----:B------:R-:W-:-:S09]  /*19890*/  ISETP.LT.OR P5, PT, R32, 0x32, !P2 ;  /* 0x000000322000780c */ /* 0x000fd200057a1670 */
[----:B------:R1:W-:Y:S01]  /*198a0*/  @!P6 STG.E.U8 desc[UR46][R24.64+0x30], R3 ;  /* 0x000030031800e986 */ /* 0x0003e2000c10112e */
[C---:B------:R-:W-:Y:S02]  /*198b0*/  ISETP.LT.OR P6, PT, R32.reuse, 0x39, !P3 ;  /* 0x000000392000780c */ /* 0x040fe40005fc1670 */
[----:B0-----:R-:W-:Y:S01]  /*198c0*/  F2FP.SATFINITE.E4M3.F32.PACK_AB_MERGE_C R7, RZ, R0, RZ ;  /* 0x00000000ff07723e */ /* 0x001fe200048070ff */
[----:B------:R0:W-:Y:S01]  /*198d0*/  @!P5 STG.E.U8 desc[UR46][R24.64+0x31], R9 ;  /* 0x000031091800d986 */ /* 0x0001e2000c10112e */
[----:B------:R-:W-:Y:S02]  /*198e0*/  ISETP.LT.OR P5, PT, R32, 0x3a, !P3 ;  /* 0x0000003a2000780c */ /* 0x000fe40005fa1670 */
[----:B-1----:R-:W-:-:S07]  /*198f0*/  F2FP.SATFINITE.E4M3.F32.PACK_AB_MERGE_C R11, RZ, R2, RZ ;  /* 0x00000002ff0b723e */ /* 0x002fce00048070ff */
[----:B------:R1:W-:Y:S01]  /*19900*/  @!P6 STG.E.U8 desc[UR46][R4.64+0x38], R7 ;  /* 0x000038070400e986 */ /* 0x0003e2000c10112e */
[----:B------:R-:W-:-:S03]  /*19910*/  ISETP.LT.OR P6, PT, R32, 0x39, !P2 ;  /* 0x000000392000780c */ /* 0x000fc600057c1670 */
[----:B------:R4:W-:Y:S01]  /*19920*/  @!P5 STG.E.U8 desc[UR46][R4.64+0x39], R11 ;  /* 0x0000390b0400d986 */ /* 0x0009e2000c10112e */
[----:B------:R-:W-:-:S03]  /*19930*/  FMUL R0, R37, UR41 ;  /* 0x0000002925007c20 */ /* 0x000fc60008400000 */
[----:B------:R-:W4:Y:S02]  /*19940*/  LDL.LU R37, [R1+0xcc] ;  /* 0x0000cc0001257983 */ /* 0x000f240000300800 */
[----:B------:R-:W-:Y:S01]  /*19950*/  F2FP.SATFINITE.E4M3.F32.PACK_AB_MERGE_C R3, RZ, R0, RZ ;  /* 0x00000000ff03723e */ /* 0x000fe200048070ff */
[----:B------:R-:W-:Y:S02]  /*19960*/  FMUL R2, R36, UR41 ;  /* 0x0000002924027c20 */ /* 0x000fe40008400000 */
[----:B------:R-:W4:Y:S03]  /*19970*/  LDL.LU R36, [R1+0xd0] ;  /* 0x0000d00001247983 */ /* 0x000f260000300800 */
[----:B0-----:R-:W-:Y:S01]  /*19980*/  F2FP.SATFINITE.E4M3.F32.PACK_AB_MERGE_C R9, RZ, R2, RZ ;  /* 0x00000002ff09723e */ /* 0x001fe200048070ff */
[----:B------:R0:W-:Y:S01]  /*19990*/  @!P6 STG.E.U8 desc[UR46][R24.64+0x38], R3 ;  /* 0x000038031800e986 */ /* 0x0001e2000c10112e */
[----:B--2---:R-:W-:-:S03]  /*199a0*/  FMUL R0, R39, UR41 ;  /* 0x0000002927007c20 */ /* 0x004fc60008400000 */
[----:B------:R-:W2:Y:S01]  /*199b0*/  LDL.LU R39, [R1+0xd4] ;  /* 0x0000d40001277983 */ /* 0x000ea20000300800 */
[----:B---3--:R-:W-:Y:S01]  /*199c0*/  FMUL R2, R35, UR41 ;  /* 0x0000002923027c20 */ /* 0x008fe20008400000 */
[----:B-1----:R-:W-:Y:S02]  /*199d0*/  F2FP.SATFINITE.E4M3.F32.PACK_AB_MERGE_C R7, RZ, R0, RZ ;  /* 0x00000000ff07723e */ /* 0x002fe400048070ff */
[----:B------:R-:W3:Y:S01]  /*199e0*/  LDL.LU R35, [R1+0xd8] ;  /* 0x0000d80001237983 */ /* 0x000ee20000300800 */
[----:B----4-:R-:W-:-:S03]  /*199f0*/  FMUL R0, R34, UR41 ;  /* 0x0000002922007c20 */ /* 0x010fc60008400000 */
[----:B------:R-:W4:Y:S01]  /*19a00*/  LDL.LU R34, [R1+0xdc] ;  /* 0x0000dc0001227983 */ /* 0x000f220000300800 */
[----:B------:R-:W-:Y:S01]  /*19a10*/  F2FP.SATFINITE.E4M3.F32.PACK_AB_MERGE_C R11, RZ, R2, RZ ;  /* 0x00000002ff0b723e */ /* 0x000fe200048070ff */
[----:B------:R-:W-:Y:S01]  /*19a20*/  FMUL R2, R31, UR41 ;  /* 0x000000291f027c20 */ /* 0x000fe20008400000 */
[----:B0-----:R-:W-:Y:S01]  /*19a30*/  F2FP.SATFINITE.E4M3.F32.PACK_AB_MERGE_C R3, RZ, R0, RZ ;  /* 0x00000000ff03723e */ /* 0x001fe200048070ff */
        /* <DEDUP_REMOVED lines=722> */
[----:B------:R-:W4:Y:S04]  /*1c760*/  LDL.LU R36, [R1+0x31c] ;  /* 0x00031c0001247983 */ /* 0x000f280000300800 */
[----:B------:R-:W4:Y:S01]  /*1c770*/  LDL.LU R41, [R1+0x320] ;  /* 0x0003200001297983 */ /* 0x000f220000300800 */
[----:B0-----:R-:W-:-:S03]  /*1c780*/  F2FP.SATFINITE.E4M3.F32.PACK_AB_MERGE_C R3, RZ, R0, RZ ;  /* 0x00000000ff03723e */ /* 0x001fc600048070ff */
[----:B------:R0:W-:Y:S01]  /*1c790*/  @!P5 STG.E.U8 desc[UR46][R4.64+0xc1], R11 ;  /* 0x0000c10b0400d986 */ /* 0x0001e2000c10112e */
[----:B--2---:R-:W-:Y:S01]  /*1c7a0*/  FMUL R2, R39, UR41 ;  /* 0x0000002927027c20 */ /* 0x004fe20008400000 */
[----:B---3--:R-:W-:-:S04]  /*1c7b0*/  FMUL R0, R35, UR41 ;  /* 0x0000002923007c20 */ /* 0x008fc80008400000 */
[----:B-1----:R-:W-:Y:S01]  /*1c7c0*/  F2FP.SATFINITE.E4M3.F32.PACK_AB_MERGE_C R9, RZ, R2, RZ ;  /* 0x00000002ff09723e */ /* 0x002fe200048070ff */
[----:B------:R-:W2:Y:S01]  /*1c7d0*/  LDL.LU R35, [R1+0x324] ;  /* 0x0003240001237983 */ /* 0x000ea20000300800 */
[----:B----4-:R-:W-:-:S03]  /*1c7e0*/  FMUL R2, R34, UR41 ;  /* 0x0000002922027c20 */ /* 0x010fc60008400000 */
[----:B------:R-:W3:Y:S01]  /*1c7f0*/  LDL.LU R34, [R1+0x328] ;  /* 0x0003280001227983 */ /* 0x000ee20000300800 */
[----:B------:R-:W-:Y:S01]  /*1c800*/  F2FP.SATFINITE.E4M3.F32.PACK_AB_MERGE_C R7, RZ, R0, RZ ;  /* 0x00000000ff07723e */ /* 0x000fe200048070ff */
[----:B------:R-:W-:Y:S01]  /*1c810*/  FMUL R0, R31, UR41 ;  /* 0x000000291f007c20 */ /* 0x000fe20008400000 */
[----:B0-----:R-:W-:Y:S01]  /*1c820*/  F2FP.SATFINITE.E4M3.F32.PACK_AB_MERGE_C R11, RZ, R2, RZ ;  /* 0x00000002ff0b723e */ /* 0x001fe200048070ff */
[----:B------:R-:W4:Y:S01]  /*1c830*/  LDL.LU R31, [R1+0x32c] ;  /* 0x00032c00011f7983 */ /* 0x000f220000300800 */
[----:B------:R-:W-:-:S03]  /*1c840*/  FMUL R2, R30, UR41 ;  /* 0x000000291e027c20 */ /* 0x000fc60008400000 */
[----:B------:R-:W4:Y:S01]  /*1c850*/  LDL.LU R30, [R1+0x330] ;  /* 0x00033000011e7983 */ /* 0x000f220000300800 */
[C---:B------:R-:W-:Y:S02]  /*1c860*/  ISETP.LT.OR P6, PT, R32.reuse, 0xc1, !P2 ;  /* 0x000000c12000780c */ /* 0x040fe400057c1670 */
[C---:B------:R-:W-:Y:S01]  /*1c870*/  ISETP.LT.OR P5, PT, R32.reuse, 0xc2, !P2 ;  /* 0x000000c22000780c */ /* 0x040fe200057a1670 */
[----:B------:R-:W4:Y:S04]  /*1c880*/  LDL.LU R40, [R1+0x334] ;  /* 0x0003340001287983 */ /* 0x000f280000300800 */
[----:B------:R-:W4:Y:S06]  /*1c890*/  LDL.LU R39, [R1+0x338] ;  /* 0x0003380001277983 */ /* 0x000f2c0000300800 */
        /* <DEDUP_REMOVED lines=17> */
[----:B------:R-:W4:Y:S01]  /*1c9b0*/  LDL.LU R36, [R1+0x340] ;  /* 0x0003400001247983 */ /* 0x000f220000300800 */
[----:B------:R-:W-:Y:S02]  /*1c9c0*/  FMUL R0, R41, UR41 ;  /* 0x0000002929007c20 */ /* 0x000fe40008400000 */
[----:B0-----:R-:W-:-:S03]  /*1c9d0*/  F2FP.SATFINITE.E4M3.F32.PACK_AB_MERGE_C R11, RZ, R2, RZ ;  /* 0x00000002ff0b723e */ /* 0x001fc600048070ff */
[----:B-1----:R-:W-:Y:S01]  /*1c9e0*/  F2FP.SATFINITE.E4M3.F32.PACK_AB_MERGE_C R3, RZ, R0, RZ ;  /* 0x00000000ff03723e */ /* 0x002fe200048070ff */
[----:B------:R0:W-:Y:S01]  /*1c9f0*/  @!P6 STG.E.U8 desc[UR46][R4.64+0xd0], R7 ;  /* 0x0000d0070400e986 */ /* 0x0001e2000c10112e */
[----:B--2---:R-:W-:-:S03]  /*1ca00*/  FMUL R2, R35, UR41 ;  /* 0x0000002923027c20 */ /* 0x004fc60008400000 */
[----:B------:R-:W2:Y:S01]  /*1ca10*/  LDL.LU R35, [R1+0x344] ;  /* 0x0003440001237983 */ /* 0x000ea20000300800 */
[----:B---3--:R-:W-:Y:S01]  /*1ca20*/  FMUL R0, R34, UR41 ;  /* 0x0000002922007c20 */ /* 0x008fe20008400000 */
[----:B------:R-:W-:Y:S02]  /*1ca30*/  F2FP.SATFINITE.E4M3.F32.PACK_AB_MERGE_C R9, RZ, R2, RZ ;  /* 0x00000002ff09723e */ /* 0x000fe400048070ff */
[----:B------:R-:W3:Y:S01]  /*1ca40*/  LDL.LU R34, [R1+0x348] ;  /* 0x0003480001227983 */ /* 0x000ee20000300800 */
[----:B----4-:R-:W-:Y:S01]  /*1ca50*/  FMUL R2, R31, UR41 ;  /* 0x000000291f027c20 */ /* 0x010fe20008400000 */
[----:B0-----:R-:W-:Y:S02]  /*1ca60*/  F2FP.SATFINITE.E4M3.F32.PACK_AB_MERGE_C R7, RZ, R0, RZ ;  /* 0x00000000ff07723e */ /* 0x001fe400048070ff */
[----:B------:R-:W4:Y:S01]  /*1ca70*/  LDL.LU R31, [R1+0x34c] ;  /* 0x00034c00011f7983 */ /* 0x000f220000300800 */
[----:B------:R-:W-:-:S03]  /*1ca80*/  FMUL R0, R30, UR41 ;  /* 0x000000291e007c20 */ /* 0x000fc60008400000 */
[----:B------:R-:W4:Y:S01]  /*1ca90*/  LDL.LU R30, [R1+0x350] ;  /* 0x00035000011e7983 */ /* 0x000f220000300800 */
[C---:B------:R-:W-:Y:S02]  /*1caa0*/  ISETP.LT.OR P5, PT, R32.reuse, 0xd2, !P3 ;  /* 0x000000d22000780c */ /* 0x040fe40005fa1670 */
[C---:B------:R-:W-:Y:S01]  /*1cab0*/  ISETP.LT.OR P6, PT, R32.reuse, 0xd1, !P2 ;  /* 0x000000d12000780c */ /* 0x040fe200057c1670 */
[----:B------:R-:W4:Y:S10]  /*1cac0*/  LDL.LU R41, [R1+0x354] ;  /* 0x0003540001297983 */ /* 0x000f340000300800 */
[----:B------:R0:W-:Y:S01]  /*1cad0*/  @!P5 STG.E.U8 desc[UR46][R4.64+0xd1], R11 ;  /* 0x0000d10b0400d986 */ /* 0x0001e2000c10112e */
[----:B------:R-:W-:-:S03]  /*1cae0*/  ISETP.LT.OR P5, PT, R32, 0xd2, !P2 ;  /* 0x000000d22000780c */ /* 0x000fc600057a1670 */
[----:B------:R-:W-:Y:S01]  /*1caf0*/  @!P6 STG.E.U8 desc[UR46][R24.64+0xd0], R3 ;  /* 0x0000d0031800e986 */ /* 0x000fe2000c10112e */
[----:B------:R-:W-:Y:S02]  /*1cb00*/  ISETP.LT.OR P6, PT, R32, 0xd9, !P3 ;  /* 0x000000d92000780c */ /* 0x000fe40005fc1670 */
[----:B------:R-:W-:Y:S01]  /*1cb10*/  F2FP.SATFINITE.E4M3.F32.PACK_AB_MERGE_C R13, RZ, R0, RZ ;  /* 0x00000000ff0d723e */ /* 0x000fe200048070ff */
[----:B------:R-:W-:Y:S01]  /*1cb20*/  FMUL R0, R40, UR41 ;  /* 0x0000002928007c20 */ /* 0x000fe20008400000 */
[C---:B------:R-:W-:Y:S01]  /*1cb30*/  ISETP.LT.OR P3, PT, R32.reuse, 0xda, !P3 ;  /* 0x000000da2000780c */ /* 0x040fe20005f61670 */
[----:B------:R-:W4:Y:S01]  /*1cb40*/  LDL.LU R40, [R1+0x358] ;  /* 0x0003580001287983 */ /* 0x000f220000300800 */
[----:B0-----:R-:W-:Y:S01]  /*1cb50*/  F2FP.SATFINITE.E4M3.F32.PACK_AB_MERGE_C R11, RZ, R2, RZ ;  /* 0x00000002ff0b723e */ /* 0x001fe200048070ff */
[----:B------:R-:W-:Y:S02]  /*1cb60*/  FMUL R2, R39, UR41 ;  /* 0x0000002927027c20 */ /* 0x000fe40008400000 */
[----:B------:R-:W-:Y:S01]  /*1cb70*/  @!P5 STG.E.U8 desc[UR46][R24.64+0xd1], R9 ;  /* 0x0000d1091800d986 */ /* 0x000fe2000c10112e */
[----:B------:R-:W-:-:S02]  /*1cb80*/  ISETP.LT.OR P5, PT, R32, 0xd9, !P2 ;  /* 0x000000d92000780c */ /* 0x000fc400057a1670 */
[----:B------:R-:W-:Y:S01]  /*1cb90*/  ISETP.LT.OR P2, PT, R32, 0xda, !P2 ;  /* 0x000000da2000780c */ /* 0x000fe20005741670 */
[----:B------:R-:W4:Y:S04]  /*1cba0*/  LDL.LU R39, [R1+0x35c] ;  /* 0x00035c0001277983 */ /* 0x000f280000300800 */
[----:B------:R0:W-:Y:S04]  /*1cbb0*/  @!P6 STG.E.U8 desc[UR46][R4.64+0xd8], R7 ;  /* 0x0000d8070400e986 */ /* 0x0001e8000c10112e */
[----:B------:R1:W-:Y:S01]  /*1cbc0*/  @!P3 STG.E.U8 desc[UR46][R4.64+0xd9], R11 ;  /* 0x0000d90b0400b986 */ /* 0x0003e2000c10112e */
[----:B0-----:R-:W-:-:S02]  /*1cbd0*/  F2FP.SATFINITE.E4M3.F32.PACK_AB_MERGE_C R7, RZ, R0, RZ ;  /* 0x00000000ff07723e */ /* 0x001fc400048070ff */
[----:B-1----:R-:W-:-:S03]  /*1cbe0*/  F2FP.SATFINITE.E4M3.F32.PACK_AB_MERGE_C R5, RZ, R2, RZ ;  /* 0x00000002ff05723e */ /* 0x002fc600048070ff */
[----:B------:R0:W-:Y:S01]  /*1cbf0*/  @!P2 STG.E.U8 desc[UR46][R24.64+0xd9], R7 ;  /* 0x0000d9071800a986 */ /* 0x0001e2000c10112e */
[----:B------:R-:W-:-:S03]  /*1cc00*/  FMUL R3, R37, UR41 ;  /* 0x0000002925037c20 */ /* 0x000fc60008400000 */
[----:B------:R-:W4:Y:S02]  /*1cc10*/  LDL.LU R37, [R1+0x360] ;  /* 0x0003600001257983 */ /* 0x000f240000300800 */
[----:B------:R-:W-:Y:S01]  /*1cc20*/  F2FP.SATFINITE.E4M3.F32.PACK_AB_MERGE_C R9, RZ, R3, RZ ;  /* 0x00000003ff09723e */ /* 0x000fe200048070ff */
[----:B------:R-:W-:Y:S02]  /*1cc30*/  FMUL R6, R36, UR41 ;  /* 0x0000002924067c20 */ /* 0x000fe40008400000 */
[----:B------:R-:W4:Y:S01]  /*1cc40*/  LDL.LU R36, [R1+0x364] ;  /* 0x0003640001247983 */ /* 0x000f220000300800 */
[----:B--2---:R-:W-:-:S03]  /*1cc50*/  FMUL R0, R35, UR41 ;  /* 0x0000002923007c20 */ /* 0x004fc60008400000 */
[----:B------:R-:W2:Y:S01]  /*1cc60*/  LDL.LU R35, [R1+0x368] ;  /* 0x0003680001237983 */ /* 0x000ea20000300800 */
[----:B---3--:R-:W-:Y:S01]  /*1cc70*/  FMUL R2, R34, UR41 ;  /* 0x0000002922027c20 */ /* 0x008fe20008400000 */
[----:B0-----:R-:W-:Y:S02]  /*1cc80*/  F2FP.SATFINITE.E4M3.F32.PACK_AB_MERGE_C R7, RZ, R0, RZ ;  /* 0x00000000ff07723e */ /* 0x001fe400048070ff */
[----:B------:R-:W3:Y:S01]  /*1cc90*/  LDL.LU R34, [R1+0x36c] ;  /* 0x00036c0001227983 */ /* 0x000ee20000300800 */
[----:B----4-:R-:W-:-:S03]  /*1cca0*/  FMUL R3, R31, UR41 ;  /* 0x000000291f037c20 */ /* 0x010fc60008400000 */
[----:B------:R-:W4:Y:S01]  /*1ccb0*/  LDL.LU R31, [R1+0x370] ;  /* 0x00037000011f7983 */ /* 0x000f220000300800 */
[----:B------:R-:W-:-:S03]  /*1ccc0*/  FMUL R0, R30, UR41 ;  /* 0x000000291e007c20 */ /* 0x000fc60008400000 */
[----:B------:R-:W4:Y:S01]  /*1ccd0*/  LDL.LU R30, [R1+0x374] ;  /* 0x00037400011e7983 */ /* 0x000f220000300800 */
[C---:B------:R-:W-:Y:S02]  /*1cce0*/  ISETP.LT.OR P6, PT, R32.reuse, 0xc1, !P1 ;  /* 0x000000c12000780c */ /* 0x040fe40004fc1670 */
[C---:B------:R-:W-:Y:S01]  /*1ccf0*/  ISETP.LT.OR P3, PT, R32.reuse, 0xc2, !P1 ;  /* 0x000000c22000780c */ /* 0x040fe20004f61670 */
[----:B------:R-:W-:Y:S01]  /*1cd00*/  @!P5 STG.E.U8 desc[UR46][R24.64+0xd8], R13 ;  /* 0x0000d80d1800d986 */ /* 0x000fe2000c10112e */
[C---:B------:R-:W-:Y:S02]  /*1cd10*/  ISETP.LT.OR P5, PT, R32.reuse, 0xc1, !P0 ;  /* 0x000000c12000780c */ /* 0x040fe400047a1670 */
[----:B------:R-:W-:-:S07]  /*1cd20*/  ISETP.LT.OR P2, PT, R32, 0xca, !P1 ;  /* 0x000000ca2000780c */ /* 0x000fce0004f41670 */
[----:B------:R0:W-:Y:S01]  /*1cd30*/  @!P6 STG.E.U8 desc[UR46][R28.64+0xc0], R5 ;  /* 0x0000c0051c00e986 */ /* 0x0001e2000c10112e */
[----:B------:R-:W-:-:S03]  /*1cd40*/  ISETP.LT.OR P6, PT, R32, 0xc2, !P0 ;  /* 0x000000c22000780c */ /* 0x000fc600047c1670 */
[----:B------:R1:W-:Y:S01]  /*1cd50*/  @!P3 STG.E.U8 desc[UR46][R28.64+0xc1], R9 ;  /* 0x0000c1091c00b986 */ /* 0x0003e2000c10112e */
[C---:B------:R-:W-:Y:S02]  /*1cd60*/  ISETP.LT.OR P3, PT, R32.reuse, 0xc9, !P1 ;  /* 0x000000c92000780c */ /* 0x040fe40004f61670 */
[----:B------:R-:W-:Y:S02]  /*1cd70*/  F2FP.SATFINITE.E4M3.F32.PACK_AB_MERGE_C R11, RZ, R6, RZ ;  /* 0x00000006ff0b723e */ /* 0x000fe400048070ff */
[----:B0-----:R-:W-:Y:S02]  /*1cd80*/  F2FP.SATFINITE.E4M3.F32.PACK_AB_MERGE_C R5, RZ, R2, RZ ;  /* 0x00000002ff05723e */ /* 0x001fe400048070ff */
[----:B-1----:R-:W-:Y:S01]  /*1cd90*/  F2FP.SATFINITE.E4M3.F32.PACK_AB_MERGE_C R9, RZ, R3, RZ ;  /* 0x00000003ff09723e */ /* 0x002fe200048070ff */
[----:B------:R-:W-:Y:S01]  /*1cda0*/  @!P5 STG.E.U8 desc[UR46][R26.64+0xc0], R11 ;  /* 0x0000c00b1a00d986 */ /* 0x000fe2000c10112e */
[----:B------:R-:W-:-:S03]  /*1cdb0*/  ISETP.LT.OR P5, PT, R32, 0xc9, !P0 ;  /* 0x000000c92000780c */ /* 0x000fc600047a1670 */
[----:B------:R0:W-:Y:S01]  /*1cdc0*/  @!P6 STG.E.U8 desc[UR46][R26.64+0xc1], R7 ;  /* 0x0000c1071a00e986 */ /* 0x0001e2000c10112e */
[----:B------:R-:W-:-:S03]  /*1cdd0*/  ISETP.LT.OR P6, PT, R32, 0xca, !P0 ;  /* 0x000000ca2000780c */ /* 0x000fc600047c1670 */
[----:B------:R1:W-:Y:S01]  /*1cde0*/  @!P2 STG.E.U8 desc[UR46][R28.64+0xc9], R9 ;  /* 0x0000c9091c00a986 */ /* 0x0003e2000c10112e */
[C---:B------:R-:W-:Y:S01]  /*1cdf0*/  ISETP.LT.OR P2, PT, R32.reuse, 0xd2, !P1 ;  /* 0x000000d22000780c */ /* 0x040fe20004f41670 */
[----:B------:R-:W-:Y:S02]  /*1ce00*/  FMUL R2, R41, UR41 ;  /* 0x0000002929027c20 */ /* 0x000fe40008400000 */
[----:B------:R1:W-:Y:S01]  /*1ce10*/  @!P3 STG.E.U8 desc[UR46][R28.64+0xc8], R5 ;  /* 0x0000c8051c00b986 */ /* 0x0003e2000c10112e */
[----:B------:R-:W-:Y:S01]  /*1ce20*/  ISETP.LT.OR P3, PT, R32, 0xd1, !P1 ;  /* 0x000000d12000780c */ /* 0x000fe20004f61670 */
[----:B------:R-:W-:Y:S01]  /*1ce30*/  FMUL R3, R39, UR41 ;  /* 0x0000002927037c20 */ /* 0x000fe20008400000 */
[----:B------:R-:W-:Y:S01]  /*1ce40*/  F2FP.SATFINITE.E4M3.F32.PACK_AB_MERGE_C R13, RZ, R0, RZ ;  /* 0x00000000ff0d723e */ /* 0x000fe200048070ff */
[----:B------:R-:W-:Y:S01]  /*1ce50*/  FMUL R0, R40, UR41 ;  /* 0x0000002928007c20 */ /* 0x000fe20008400000 */
[----:B0-----:R-:W-:Y:S02]  /*1ce60*/  F2FP.SATFINITE.E4M3.F32.PACK_AB_MERGE_C R7, RZ, R2, RZ ;  /* 0x00000002ff07723e */ /* 0x001fe400048070ff */
[----:B-1----:R-:W-:Y:S01]  /*1ce70*/  F2FP.SATFINITE.E4M3.F32.PACK_AB_MERGE_C R9, RZ, R3, RZ ;  /* 0x00000003ff09723e */ /* 0x002fe200048070ff */
[----:B------:R-:W-:Y:S01]  /*1ce80*/  @!P5 STG.E.U8 desc[UR46][R26.64+0xc8], R13 ;  /* 0x0000c80d1a00d986 */ /* 0x000fe2000c10112e */
[----:B------:R-:W-:-:S03]  /*1ce90*/  F2FP.SATFINITE.E4M3.F32.PACK_AB_MERGE_C R5, RZ, R0, RZ ;  /* 0x00000000ff05723e */ /* 0x000fc600048070ff */
[----:B------:R0:W-:Y:S01]  /*1cea0*/  @!P6 STG.E.U8 desc[UR46][R26.64+0xc9], R7 ;  /* 0x0000c9071a00e986 */ /* 0x0001e2000c10112e */
[C---:B------:R-:W-:Y:S02]  /*1ceb0*/  ISETP.LT.OR P5, PT, R32.reuse, 0xd1, !P0 ;  /* 0x000000d12000780c */ /* 0x040fe400047a1670 */
[C---:B------:R-:W-:Y:S01]  /*1cec0*/  ISETP.LT.OR P6, PT, R32.reuse, 0xd2, !P0 ;  /* 0x000000d22000780c */ /* 0x040fe200047c1670 */
[----:B------:R-:W-:Y:S01]  /*1ced0*/  @!P2 STG.E.U8 desc[UR46][R28.64+0xd1], R9 ;  /* 0x0000d1091c00a986 */ /* 0x000fe2000c10112e */
[----:B------:R-:W-:Y:S01]  /*1cee0*/  FMUL R0, R37, UR41 ;  /* 0x0000002925007c20 */ /* 0x000fe20008400000 */
[C---:B------:R-:W-:Y:S02]  /*1cef0*/  ISETP.LT.OR P2, PT, R32.reuse, 0xd9, !P1 ;  /* 0x000000d92000780c */ /* 0x040fe40004f41670 */
[----:B------:R1:W-:Y:S01]  /*1cf00*/  @!P3 STG.E.U8 desc[UR46][R28.64+0xd0], R5 ;  /* 0x0000d0051c00b986 */ /* 0x0003e2000c10112e */
[C---:B------:R-:W-:Y:S02]  /*1cf10*/  ISETP.LT.OR P1, PT, R32.reuse, 0xda, !P1 ;  /* 0x000000da2000780c */ /* 0x040fe40004f21670 */
[----:B------:R-:W-:-:S02]  /*1cf20*/  ISETP.LT.OR P3, PT, R32, 0xd9, !P0 ;  /* 0x000000d92000780c */ /* 0x000fc40004761670 */
[----:B------:R-:W-:Y:S02]  /*1cf30*/  F2FP.SATFINITE.E4M3.F32.PACK_AB_MERGE_C R11, RZ, R0, RZ ;  /* 0x00000000ff0b723e */ /* 0x000fe400048070ff */
[----:B------:R-:W-:Y:S01]  /*1cf40*/  ISETP.LT.OR P0, PT, R32, 0xda, !P0 ;  /* 0x000000da2000780c */ /* 0x000fe20004701670 */
[----:B------:R-:W-:-:S05]  /*1cf50*/  FMUL R0, R36, UR41 ;  /* 0x0000002924007c20 */ /* 0x000fca0008400000 */
[----:B0-----:R-:W-:Y:S01]  /*1cf60*/  F2FP.SATFINITE.E4M3.F32.PACK_AB_MERGE_C R7, RZ, R0, RZ ;  /* 0x00000000ff07723e */ /* 0x001fe200048070ff */
[----:B------:R0:W-:Y:S04]  /*1cf70*/  @!P5 STG.E.U8 desc[UR46][R26.64+0xd0], R11 ;  /* 0x0000d00b1a00d986 */ /* 0x0001e8000c10112e */
[----:B------:R0:W-:Y:S01]  /*1cf80*/  @!P6 STG.E.U8 desc[UR46][R26.64+0xd1], R7 ;  /* 0x0000d1071a00e986 */ /* 0x0001e2000c10112e */
[----:B--2---:R-:W-:Y:S01]  /*1cf90*/  FMUL R2, R35, UR41 ;  /* 0x0000002923027c20 */ /* 0x004fe20008400000 */
[----:B---3--:R-:W-:Y:S01]  /*1cfa0*/  FMUL R3, R34, UR41 ;  /* 0x0000002922037c20 */ /* 0x008fe20008400000 */
[----:B----4-:R-:W-:Y:S01]  /*1cfb0*/  FMUL R4, R31, UR41 ;  /* 0x000000291f047c20 */ /* 0x010fe20008400000 */
[----:B-1----:R-:W-:Y:S02]  /*1cfc0*/  FMUL R5, R30, UR41 ;  /* 0x000000291e057c20 */ /* 0x002fe40008400000 */
[----:B------:R-:W-:-:S02]  /*1cfd0*/  F2FP.SATFINITE.E4M3.F32.PACK_AB_MERGE_C R9, RZ, R2, RZ ;  /* 0x00000002ff09723e */ /* 0x000fc400048070ff */
[----:B------:R-:W-:Y:S02]  /*1cfe0*/  F2FP.SATFINITE.E4M3.F32.PACK_AB_MERGE_C R3, RZ, R3, RZ ;  /* 0x00000003ff03723e */ /* 0x000fe400048070ff */
[----:B------:R-:W-:Y:S02]  /*1cff0*/  F2FP.SATFINITE.E4M3.F32.PACK_AB_MERGE_C R13, RZ, R4, RZ ;  /* 0x00000004ff0d723e */ /* 0x000fe400048070ff */
[----:B------:R-:W-:Y:S01]  /*1d000*/  F2FP.SATFINITE.E4M3.F32.PACK_AB_MERGE_C R5, RZ, R5, RZ ;  /* 0x00000005ff05723e */ /* 0x000fe200048070ff */
[----:B------:R0:W-:Y:S04]  /*1d010*/  @!P2 STG.E.U8 desc[UR46][R28.64+0xd8], R9 ;  /* 0x0000d8091c00a986 */ /* 0x0001e8000c10112e */
[----:B------:R0:W-:Y:S04]  /*1d020*/  @!P1 STG.E.U8 desc[UR46][R28.64+0xd9], R3 ;  /* 0x0000d9031c009986 */ /* 0x0001e8000c10112e */
[----:B------:R0:W-:Y:S04]  /*1d030*/  @!P3 STG.E.U8 desc[UR46][R26.64+0xd8], R13 ;  /* 0x0000d80d1a00b986 */ /* 0x0001e8000c10112e */
[----:B------:R0:W-:Y:S02]  /*1d040*/  @!P0 STG.E.U8 desc[UR46][R26.64+0xd9], R5 ;  /* 0x0000d9051a008986 */ /* 0x0001e4000c10112e */
.L_x_488:
[----:B------:R-:W-:Y:S05]  /*1d050*/  BSYNC B0 ;  /* 0x0000000000007941 */ /* 0x000fea0003800000 */
.L_x_38:
[----:B0-2---:R-:W2:Y:S04]  /*1d060*/  LDL.LU R3, [R1+0x380] ;  /* 0x0003800001037983 */ /* 0x005ea80000300800 */
[----:B------:R-:W2:Y:S01]  /*1d070*/  LDL.LU R2, [R1+0x384] ;  /* 0x0003840001027983 */ /* 0x000ea20000300800 */
[----:B------:R-:W-:Y:S01]  /*1d080*/  ULDC UR12, c[0x0][0xc] ;  /* 0x00000300000c7ab9 */ /* 0x000fe20000000800 */
[----:B------:R-:W-:Y:S01]  /*1d090*/  ULDC UR13, c[0x0][0x10] ;  /* 0x00000400000d7ab9 */ /* 0x000fe20000000800 */
[----:B------:R-:W2:Y:S01]  /*1d0a0*/  LDC R5, c[0x0][0x14] ;  /* 0x00000500ff057b82 */ /* 0x000ea20000000800 */
[----:B------:R-:W-:Y:S01]  /*1d0b0*/  UIMAD.WIDE.U32 UR12, UR12, UR13, URZ ;  /* 0x0000000d0c0c72a5 */ /* 0x000fe2000f8e003f */
[----:B-----5:R-:W-:Y:S01]  /*1d0c0*/  PRMT R0, RZ, 0x7610, R0 ;  /* 0x00007610ff007816 */ /* 0x020fe20000000000 */
[----:B------:R-:W-:-:S04]  /*1d0d0*/  UMOV UR42, 0xffffffff ;  /* 0xffffffff002a7882 */ /* 0x000fc80000000000 */
[----:B--2---:R-:W-:-:S04]  /*1d0e0*/  IMAD.WIDE.U32 R2, R5, UR12, R2 ;  /* 0x0000000c05027c25 */ /* 0x004fc8000f8e0002 */
[----:B------:R-:W-:Y:S01]  /*1d0f0*/  IMAD R5, R5, UR13, RZ ;  /* 0x0000000d05057c24 */ /* 0x000fe2000f8e02ff */
[----:B------:R-:W-:Y:S01]  /*1d100*/  ULDC.64 UR12, c[0x0][0x650] ;  /* 0x00019400000c7ab9 */ /* 0x000fe20000000a00 */
[----:B------:R-:W-:Y:S01]  /*1d110*/  IMAD.MOV.U32 R11, RZ, RZ, R2 ;  /* 0x000000ffff0b7224 */ /* 0x000fe200078e0002 */
[----:B------:R-:W-:Y:S01]  /*1d120*/  ISETP.GE.U32.AND P0, PT, R2, UR12, PT ;  /* 0x0000000c02007c0c */ /* 0x000fe2000bf06070 */
[----:B------:R-:W-:Y:S02]  /*1d130*/  IMAD.IADD R13, R3, 0x1, R5 ;  /* 0x00000001030d7824 */ /* 0x000fe400078e0205 */
[----:B------:R-:W-:-:S03]  /*1d140*/  IMAD.MOV.U32 R2, RZ, RZ, -0x1 ;  /* 0xffffffffff027424 */ /* 0x000fc600078e00ff */
[----:B------:R0:W-:Y:S01]  /*1d150*/  STL [R1+0x380], R13 ;  /* 0x0003800d01007387 */ /* 0x0001e20000100800 */
[----:B------:R-:W-:-:S03]  /*1d160*/  ISETP.GE.U32.AND.EX P0, PT, R13, UR13, PT, P0 ;  /* 0x0000000d0d007c0c */ /* 0x000fc6000bf06100 */
[----:B------:R0:W-:Y:S04]  /*1d170*/  STL [R1+0x384], R11 ;  /* 0x0003840b01007387 */ /* 0x0001e80000100800 */
[----:B------:R0:W-:Y:S06]  /*1d180*/  STL [R1+0x388], R2 ;  /* 0x0003880201007387 */ /* 0x0001ec0000100800 */
[----:B------:R-:W-:Y:S05]  /*1d190*/  @P0 BRA `(.L_x_489) ;  /* 0x0000000400740947 */ /* 0x000fea0003800000 */
[----:B---34-:R-:W2:Y:S01]  /*1d1a0*/  S2R R8, SR_CTAID.X ;  /* 0x0000000000087919 */ /* 0x018ea20000002500 */
[----:B------:R-:W-:Y:S01]  /*1d1b0*/  ULDC.64 UR18, c[0x0][0x628] ;  /* 0x00018a0000127ab9 */ /* 0x000fe20000000a00 */
[----:B------:R-:W3:Y:S01]  /*1d1c0*/  LDC R9, c[0x0][0x144] ;  /* 0x00005100ff097b82 */ /* 0x000ee20000000800 */
[----:B------:R-:W-:Y:S01]  /*1d1d0*/  ULDC UR6, c[0x0][0x150] ;  /* 0x0000540000067ab9 */ /* 0x000fe20000000800 */
[----:B------:R-:W4:Y:S01]  /*1d1e0*/  S2R R12, SR_CTAID.Y ;  /* 0x00000000000c7919 */ /* 0x000f220000002600 */
[----:B------:R-:W-:Y:S01]  /*1d1f0*/  ISETP.NE.U32.AND P0, PT, RZ, UR18, PT ;  /* 0x00000012ff007c0c */ /* 0x000fe2000bf05070 */
[----:B------:R-:W-:Y:S01]  /*1d200*/  ULDC UR10, c[0x0][0x630] ;  /* 0x00018c00000a7ab9 */ /* 0x000fe20000000800 */
[----:B------:R-:W-:Y:S02]  /*1d210*/  R2UR UR16, R11 ;  /* 0x000000000b1072ca */ /* 0x000fe400000e0000 */
[----:B------:R-:W-:Y:S01]  /*1d220*/  ISETP.NE.AND.EX P0, PT, RZ, UR19, PT, P0 ;  /* 0x00000013ff007c0c */ /* 0x000fe2000bf05300 */
[----:B------:R-:W0:Y:S01]  /*1d230*/  LDC.64 R6, c[0x0][0x620] ;  /* 0x00018800ff067b82 */ /* 0x000e220000000a00 */
[----:B------:R-:W-:-:S02]  /*1d240*/  R2UR UR17, R13 ;  /* 0x000000000d1172ca */ /* 0x000fc400000e0000 */
[----:B--2---:R-:W-:-:S05]  /*1d250*/  I2FP.F32.U32 R0, R8 ;  /* 0x0000000800007245 */ /* 0x004fca0000201000 */
[----:B------:R-:W-:-:S06]  /*1d260*/  FMUL R0, R0, UR6 ;  /* 0x0000000600007c20 */ /* 0x000fcc0008400000 */
[----:B------:R-:W2:Y:S01]  /*1d270*/  F2I.U32.TRUNC.NTZ R0, R0 ;  /* 0x0000000000007305 */ /* 0x000ea2000020f000 */
[----:B----4-:R-:W-:Y:S05]  /*1d280*/  @!P0 BRA `(.L_x_490) ;  /* 0x0000000000308947 */ /* 0x010fea0003800000 */
        /* <DEDUP_REMOVED lines=12> */
.L_x_490:
[----:B------:R-:W-:Y:S01]  /*1d350*/  USHF.R.U64 UR42, UR16, UR10, UR17 ;  /* 0x0000000a102a7299 */ /* 0x000fe20008001211 */
[----:B------:R-:W4:Y:S01]  /*1d360*/  LDC.64 R20, c[0x0][0x640] ;  /* 0x00019000ff147b82 */ /* 0x000f220000000a00 */
[----:B------:R-:W-:Y:S01]  /*1d370*/  USHF.R.U32.HI UR6, URZ, UR10, UR17 ;  /* 0x0000000a3f067299 */ /* 0x000fe20008011611 */
[----:B--2---:R-:W-:Y:S02]  /*1d380*/  IMAD.MOV R10, RZ, RZ, -R0 ;  /* 0x000000ffff0a7224 */ /* 0x004fe400078e0a00 */
[----:B0-----:R-:W-:Y:S01]  /*1d390*/  IMAD.MOV.U32 R2, RZ, RZ, R11 ;  /* 0x000000ffff027224 */ /* 0x001fe200078e000b */
[----:B------:R-:W-:Y:S01]  /*1d3a0*/  IADD3 R5, P0, RZ, -UR42, RZ ;  /* 0x8000002aff057c10 */ /* 0x000fe2000ff1e0ff */
[----:B---3--:R-:W-:Y:S02]  /*1d3b0*/  IMAD R17, R9, R10, R8 ;  /* 0x0000000a09117224 */ /* 0x008fe400078e0208 */
[----:B------:R-:W0:Y:S02]  /*1d3c0*/  LDC R4, c[0x0][0x618] ;  /* 0x00018600ff047b82 */ /* 0x000e240000000800 */
[----:B------:R-:W-:Y:S01]  /*1d3d0*/  IMAD.X R3, RZ, RZ, ~UR6, P0 ;  /* 0x80000006ff037e24 */ /* 0x000fe200080e06ff */
[----:B------:R-:W-:-:S03]  /*1d3e0*/  ULDC UR6, c[0x0][0x154] ;  /* 0x0000550000067ab9 */ /* 0x000fc60000000800 */
[-C--:B------:R-:W-:Y:S02]  /*1d3f0*/  IMAD R0, R3, R6.reuse, RZ ;  /* 0x0000000603007224 */ /* 0x080fe400078e02ff */
[----:B------:R-:W2:Y:S01]  /*1d400*/  LDC R14, c[0x0][0x608] ;  /* 0x00018200ff0e7b82 */ /* 0x000ea20000000800 */
[----:B------:R-:W-:Y:S02]  /*1d410*/  IMAD.MOV.U32 R3, RZ, RZ, R13 ;  /* 0x000000ffff037224 */ /* 0x000fe400078e000d */
[----:B------:R-:W-:-:S05]  /*1d420*/  IMAD.WIDE.U32 R2, R5, R6, R2 ;  /* 0x0000000605027225 */ /* 0x000fca00078e0002 */
[----:B-1----:R-:W1:Y:S01]  /*1d430*/  LDC R18, c[0x0][0x658] ;  /* 0x00019600ff127b82 */ /* 0x002e620000000800 */
[----:B------:R-:W-:Y:S01]  /*1d440*/  IMAD R5, R5, R7, R0 ;  /* 0x0000000705057224 */ /* 0x000fe200078e0200 */
[----:B------:R-:W-:Y:S01]  /*1d450*/  I2FP.F32.U32 R0, R12 ;  /* 0x0000000c00007245 */ /* 0x000fe20000201000 */
[----:B------:R-:W-:Y:S01]  /*1d460*/  IMAD.MOV.U32 R7, RZ, RZ, 0x1 ;  /* 0x00000001ff077424 */ /* 0x000fe200078e00ff */
[----:B----4-:R-:W-:Y:S01]  /*1d470*/  ISETP.NE.U32.AND P0, PT, R20, RZ, PT ;  /* 0x000000ff1400720c */ /* 0x010fe20003f05070 */
[----:B------:R-:W-:Y:S02]  /*1d480*/  IMAD.IADD R3, R3, 0x1, R5 ;  /* 0x0000000103037824 */ /* 0x000fe400078e0205 */
[----:B------:R-:W-:Y:S01]  /*1d490*/  FMUL R0, R0, UR6 ;  /* 0x0000000600007c20 */ /* 0x000fe20008400000 */
[----:B------:R-:W3:Y:S01]  /*1d4a0*/  LDC R15, c[0x0][0x148] ;  /* 0x00005200ff0f7b82 */ /* 0x000ee20000000800 */
[----:B------:R-:W-:Y:S01]  /*1d4b0*/  ISETP.NE.AND.EX P0, PT, R21, RZ, PT, P0 ;  /* 0x000000ff1500720c */ /* 0x000fe20003f05300 */
[----:B------:R-:W-:Y:S01]  /*1d4c0*/  IMAD.MOV.U32 R5, RZ, RZ, -0x1 ;  /* 0xffffffffff057424 */ /* 0x000fe200078e00ff */
[-CC-:B0-----:R-:W-:Y:S01]  /*1d4d0*/  SHF.R.U64 R10, R2, R4.reuse, R3.reuse ;  /* 0x00000004020a7219 */ /* 0x181fe20000001203 */
[----:B------:R0:W4:Y:S01]  /*1d4e0*/  F2I.U32.TRUNC.NTZ R13, R0 ;  /* 0x00000000000d7305 */ /* 0x000122000020f000 */
[----:B------:R-:W-:-:S03]  /*1d4f0*/  SHF.R.U32.HI R3, RZ, R4, R3 ;  /* 0x00000004ff037219 */ /* 0x000fc60000011603 */
[----:B------:R-:W0:Y:S01]  /*1d500*/  LDC R16, c[0x0][0x600] ;  /* 0x00018000ff107b82 */ /* 0x000e220000000800 */
[-CC-:B--2---:R-:W-:Y:S02]  /*1d510*/  SHF.R.U64 R8, R10, R14.reuse, R3.reuse ;  /* 0x0000000e0a087219 */ /* 0x184fe40000001203 */
[----:B------:R-:W-:-:S05]  /*1d520*/  SHF.R.U32.HI R3, RZ, R14, R3 ;  /* 0x0000000eff037219 */ /* 0x000fca0000011603 */
[----:B------:R-:W2:Y:S01]  /*1d530*/  LDC R22, c[0x0][0x648] ;  /* 0x00019200ff167b82 */ /* 0x000ea20000000800 */
[-CC-:B-1----:R-:W-:Y:S02]  /*1d540*/  SHF.R.U64 R11, R8, R18.reuse, R3.reuse ;  /* 0x00000012080b7219 */ /* 0x182fe40000001203 */
[-C--:B------:R-:W-:Y:S02]  /*1d550*/  SHF.L.U32 R5, R5, R18.reuse, RZ ;  /* 0x0000001205057219 */ /* 0x080fe400000006ff */
[-C--:B------:R-:W-:Y:S01]  /*1d560*/  SHF.R.U32.HI R3, RZ, R18.reuse, R3 ;  /* 0x00000012ff037219 */ /* 0x080fe20000011603 */
[----:B------:R-:W-:Y:S01]  /*1d570*/  IMAD.MOV.U32 R2, RZ, RZ, R11 ;  /* 0x000000ffff027224 */ /* 0x000fe200078e000b */
[----:B------:R-:W-:Y:S01]  /*1d580*/  SHF.L.U32 R38, R7, R18, RZ ;  /* 0x0000001207267219 */ /* 0x000fe200000006ff */
[----:B------:R-:W1:Y:S01]  /*1d590*/  LDC R23, c[0x0][0x638] ;  /* 0x00018e00ff177b82 */ /* 0x000e620000000800 */
[----:B------:R-:W-:-:S07]  /*1d5a0*/  LOP3.LUT R19, RZ, R5, RZ, 0x33, !PT ;  /* 0x00000005ff137212 */ /* 0x000fce00078e33ff */
[----:B------:R-:W0:Y:S01]  /*1d5b0*/  LDC R24, c[0x0][0x610] ;  /* 0x00018400ff187b82 */ /* 0x000e220000000800 */
[----:B----4-:R-:W-:Y:S05]  /*1d5c0*/  @!P0 BRA `(.L_x_491) ;  /* 0x0000000000288947 */ /* 0x010fea0003800000 */
[----:B0-----:R-:W0:Y:S02]  /*1d5d0*/  LDC R0, c[0x0][0x64c] ;  /* 0x00019300ff007b82 */ /* 0x001e240000000800 */
[----:B0-----:R-:W-:-:S05]  /*1d5e0*/  IADD3 R7, P0, R11, R0, RZ ;  /* 0x000000000b077210 */ /* 0x001fca0007f1e0ff */
        /* <DEDUP_REMOVED lines=8> */
.L_x_491:
[----:B0-2---:R-:W-:Y:S01]  /*1d670*/  SHF.R.U64 R0, R2, R22, R3 ;  /* 0x0000001602007219 */ /* 0x005fe20000001203 */
[----:B------:R-:W-:Y:S01]  /*1d680*/  VIADD R5, R16, 0xffffffff ;  /* 0xffffffff10057836 */ /* 0x000fe20000000000 */
[----:B------:R-:W-:Y:S01]  /*1d690*/  LOP3.LUT R3, R8, R19, RZ, 0xc0, !PT ;  /* 0x0000001308037212 */ /* 0x000fe200078ec0ff */
[----:B------:R-:W-:Y:S02]  /*1d6a0*/  IMAD.MOV R13, RZ, RZ, -R13 ;  /* 0x000000ffff0d7224 */ /* 0x000fe400078e0a0d */
[----:B------:R-:W-:Y:S02]  /*1d6b0*/  IMAD.MOV R2, RZ, RZ, -R0 ;  /* 0x000000ffff027224 */ /* 0x000fe400078e0a00 */
[----:B------:R-:W-:Y:S01]  /*1d6c0*/  IMAD R38, R38, R0, R3 ;  /* 0x0000000026267224 */ /* 0x000fe200078e0203 */
[----:B------:R-:W-:Y:S01]  /*1d6d0*/  LOP3.LUT R3, R10, R5, RZ, 0xc0, !PT ;  /* 0x000000050a037212 */ /* 0x000fe200078ec0ff */
[----:B---3--:R-:W-:Y:S02]  /*1d6e0*/  @P4 IMAD R17, R15, R13, R12 ;  /* 0x0000000d0f114224 */ /* 0x008fe400078e020c */
[----:B-1----:R-:W-:-:S02]  /*1d6f0*/  IMAD R0, R2, R23, R11 ;  /* 0x0000001702007224 */ /* 0x002fc400078e020b */
[----:B------:R-:W-:Y:S02]  /*1d700*/  IMAD.MOV.U32 R2, RZ, RZ, 0x1 ;  /* 0x00000001ff027424 */ /* 0x000fe400078e00ff */
[----:B------:R-:W-:Y:S02]  /*1d710*/  IMAD R38, R38, R24, R17 ;  /* 0x0000001826267224 */ /* 0x000fe400078e0211 */
[----:B------:R-:W-:Y:S01]  /*1d720*/  IMAD R3, R0, R16, R3 ;  /* 0x0000001000037224 */ /* 0x000fe200078e0203 */
[----:B------:R-:W-:-:S04]  /*1d730*/  PRMT R0, R2, 0x7610, R0 ;  /* 0x0000761002007816 */ /* 0x000fc80000000000 */
[----:B------:R-:W-:Y:S02]  /*1d740*/  SEL R2, R3, R38, !P4 ;  /* 0x0000002603027207 */ /* 0x000fe40006000000 */
[----:B------:R-:W-:-:S03]  /*1d750*/  SEL R38, R38, R3, !P4 ;  /* 0x0000000326267207 */ /* 0x000fc60006000000 */
[----:B------:R2:W-:Y:S04]  /*1d760*/  STL [R1+0x388], R2 ;  /* 0x0003880201007387 */ /* 0x0005e80000100800 */
.L_x_489:
[----:B------:R0:W-:Y:S01]  /*1d770*/  STL [R1+0x38c], R38 ;  /* 0x00038c2601007387 */ /* 0x0001e20000100800 */
[----:B------:R-:W-:-:S13]  /*1d780*/  LOP3.LUT P0, RZ, R0, 0xff, RZ, 0xc0, !PT ;  /* 0x000000ff00ff7812 */ /* 0x000fda000780c0ff */
[----:B0-----:R-:W-:Y:S05]  /*1d790*/  @P0 BRA `(.L_x_492) ;  /* 0xfffffe3c004c0947 */ /* 0x001fea000383ffff */
[----:B------:R-:W-:Y:S05]  /*1d7a0*/  EXIT ;  /* 0x000000000000794d */ /* 0x000fea0003800000 */
.L_x_8:
[----:B------:R-:W2:Y:S01]  /*1d7b0*/  LDL R20, [R1+0x384] ;  /* 0x0003840001147983 */ /* 0x000ea20000100800 */
[----:B------:R-:W-:-:S03]  /*1d7c0*/  ULDC.64 UR4, c[0x0][0x650] ;  /* 0x0001940000047ab9 */ /* 0x000fc60000000a00 */
[----:B------:R-:W3:Y:S01]  /*1d7d0*/  LDL R24, [R1+0x380] ;  /* 0x0003800001187983 */ /* 0x000ee20000100800 */
[----:B------:R-:W-:Y:S01]  /*1d7e0*/  PRMT R0, RZ, 0x7610, R0 ;  /* 0x00007610ff007816 */ /* 0x000fe20000000000 */
[----:B------:R-:W-:Y:S02]  /*1d7f0*/  IMAD.MOV.U32 R4, RZ, RZ, -0x1 ;  /* 0xffffffffff047424 */ /* 0x000fe400078e00ff */
[----:B------:R-:W-:Y:S02]  /*1d800*/  IMAD.MOV.U32 R12, RZ, RZ, -0x1 ;  /* 0xffffffffff0c7424 */ /* 0x000fe400078e00ff */
[----:B------:R-:W-:Y:S01]  /*1d810*/  IMAD.MOV.U32 R6, RZ, RZ, -0x1 ;  /* 0xffffffffff067424 */ /* 0x000fe200078e00ff */
[----:B--2---:R-:W-:-:S04]  /*1d820*/  ISETP.GE.U32.AND P0, PT, R20, UR4, PT ;  /* 0x0000000414007c0c */ /* 0x004fc8000bf06070 */
[----:B---3--:R-:W-:-:S13]  /*1d830*/  ISETP.GE.U32.AND.EX P0, PT, R24, UR5, PT, P0 ;  /* 0x0000000518007c0c */ /* 0x008fda000bf06100 */
[----:B------:R-:W-:Y:S05]  /*1d840*/  @P0 BRA `(.L_x_493) ;  /* 0x0000000400300947 */ /* 0x000fea0003800000 */
[----:B0-----:R-:W0:Y:S01]  /*1d850*/  LDC.64 R16, c[0x0][0x628] ;  /* 0x00018a00ff107b82 */ /* 0x001e220000000a00 */
[----:B------:R-:W-:Y:S02]  /*1d860*/  IMAD.MOV.U32 R8, RZ, RZ, R20 ;  /* 0x000000ffff087224 */ /* 0x000fe400078e0014 */
[----:B------:R-:W-:-:S05]  /*1d870*/  IMAD.MOV.U32 R9, RZ, RZ, R24 ;  /* 0x000000ffff097224 */ /* 0x000fca00078e0018 */
[----:B------:R-:W1:Y:S08]  /*1d880*/  LDC R10, c[0x0][0x630] ;  /* 0x00018c00ff0a7b82 */ /* 0x000e700000000800 */
[----:B------:R-:W2:Y:S01]  /*1d890*/  LDC.64 R18, c[0x0][0x620] ;  /* 0x00018800ff127b82 */ /* 0x000ea20000000a00 */
[----:B0-----:R-:W-:-:S04]  /*1d8a0*/  ISETP.NE.U32.AND P0, PT, R16, RZ, PT ;  /* 0x000000ff1000720c */ /* 0x001fc80003f05070 */
[----:B------:R-:W-:-:S13]  /*1d8b0*/  ISETP.NE.AND.EX P0, PT, R17, RZ, PT, P0 ;  /* 0x000000ff1100720c */ /* 0x000fda0003f05300 */
[----:B-12---:R-:W-:Y:S05]  /*1d8c0*/  @!P0 BRA `(.L_x_494) ;  /* 0x0000000000288947 */ /* 0x006fea0003800000 */
[----:B------:R-:W0:Y:S02]  /*1d8d0*/  LDC R0, c[0x0][0x634] ;  /* 0x00018d00ff007b82 */ /* 0x000e240000000800 */
        /* <DEDUP_REMOVED lines=9> */
.L_x_494:
[----:B------:R-:W0:Y:S01]  /*1d970*/  LDC.64 R22, c[0x0][0x640] ;  /* 0x00019000ff167b82 */ /* 0x000e220000000a00 */
[-CC-:B------:R-:W-:Y:S01]  /*1d980*/  SHF.R.U64 R16, R8, R10.reuse, R9.reuse ;  /* 0x0000000a08107219 */ /* 0x180fe20000001209 */
[----:B------:R-:W-:Y:S01]  /*1d990*/  IMAD.MOV.U32 R4, RZ, RZ, R20 ;  /* 0x000000ffff047224 */ /* 0x000fe200078e0014 */
[----:B------:R-:W-:Y:S02]  /*1d9a0*/  SHF.R.U32.HI R0, RZ, R10, R9 ;  /* 0x0000000aff007219 */ /* 0x000fe40000011609 */
[----:B------:R-:W-:-:S03]  /*1d9b0*/  IADD3 R7, P0, RZ, -R16, RZ ;  /* 0x80000010ff077210 */ /* 0x000fc60007f1e0ff */
[----:B------:R-:W1:Y:S02]  /*1d9c0*/  LDC R6, c[0x0][0x618] ;  /* 0x00018600ff067b82 */ /* 0x000e640000000800 */
[----:B------:R-:W-:-:S04]  /*1d9d0*/  IMAD.X R5, RZ, RZ, ~R0, P0 ;  /* 0x000000ffff057224 */ /* 0x000fc800000e0e00 */
[-C--:B------:R-:W-:Y:S02]  /*1d9e0*/  IMAD R0, R5, R18.reuse, RZ ;  /* 0x0000001205007224 */ /* 0x080fe400078e02ff */
[----:B------:R-:W2:Y:S01]  /*1d9f0*/  LDC R8, c[0x0][0x608] ;  /* 0x00018200ff087b82 */ /* 0x000ea20000000800 */
[----:B------:R-:W-:Y:S02]  /*1da00*/  IMAD.MOV.U32 R5, RZ, RZ, R24 ;  /* 0x000000ffff057224 */ /* 0x000fe400078e0018 */
[----:B------:R-:W-:-:S05]  /*1da10*/  IMAD.WIDE.U32 R4, R7, R18, R4 ;  /* 0x0000001207047225 */ /* 0x000fca00078e0004 */
[----:B------:R-:W3:Y:S01]  /*1da20*/  LDC R21, c[0x0][0x658] ;  /* 0x00019600ff157b82 */ /* 0x000ee20000000800 */
[----:B------:R-:W-:Y:S01]  /*1da30*/  IMAD R7, R7, R19, R0 ;  /* 0x0000001307077224 */ /* 0x000fe200078e0200 */
[----:B0-----:R-:W-:-:S03]  /*1da40*/  ISETP.NE.U32.AND P0, PT, R22, RZ, PT ;  /* 0x000000ff1600720c */ /* 0x001fc60003f05070 */
[----:B------:R-:W-:Y:S01]  /*1da50*/  IMAD.IADD R5, R5, 0x1, R7 ;  /* 0x0000000105057824 */ /* 0x000fe200078e0207 */
[----:B------:R-:W-:Y:S02]  /*1da60*/  ISETP.NE.AND.EX P0, PT, R23, RZ, PT, P0 ;  /* 0x000000ff1700720c */ /* 0x000fe40003f05300 */
[----:B------:R-:W0:Y:S02]  /*1da70*/  LDC R18, c[0x0][0x600] ;  /* 0x00018000ff127b82 */ /* 0x000e240000000800 */
[-CC-:B-1----:R-:W-:Y:S01]  /*1da80*/  SHF.R.U64 R10, R4, R6.reuse, R5.reuse ;  /* 0x00000006040a7219 */ /* 0x182fe20000001205 */
[----:B------:R-:W-:Y:S01]  /*1da90*/  IMAD.MOV.U32 R4, RZ, RZ, -0x1 ;  /* 0xffffffffff047424 */ /* 0x000fe200078e00ff */
[----:B------:R-:W-:-:S04]  /*1daa0*/  SHF.R.U32.HI R5, RZ, R6, R5 ;  /* 0x00000006ff057219 */ /* 0x000fc80000011605 */
[----:B------:R-:W1:Y:S01]  /*1dab0*/  LDC R19, c[0x0][0x648] ;  /* 0x00019200ff137b82 */ /* 0x000e620000000800 */
[-CC-:B--2---:R-:W-:Y:S02]  /*1dac0*/  SHF.R.U64 R17, R10, R8.reuse, R5.reuse ;  /* 0x000000080a117219 */ /* 0x184fe40000001205 */
[----:B------:R-:W-:-:S05]  /*1dad0*/  SHF.R.U32.HI R0, RZ, R8, R5 ;  /* 0x00000008ff007219 */ /* 0x000fca0000011605 */
[----:B------:R-:W2:Y:S01]  /*1dae0*/  LDC R20, c[0x0][0x638] ;  /* 0x00018e00ff147b82 */ /* 0x000ea20000000800 */
[-C--:B---3--:R-:W-:Y:S02]  /*1daf0*/  SHF.L.U32 R4, R4, R21.reuse, RZ ;  /* 0x0000001504047219 */ /* 0x088fe400000006ff */
[-CC-:B------:R-:W-:Y:S02]  /*1db00*/  SHF.R.U64 R12, R17, R21.reuse, R0.reuse ;  /* 0x00000015110c7219 */ /* 0x180fe40000001200 */
[----:B------:R-:W-:Y:S01]  /*1db10*/  SHF.R.U32.HI R5, RZ, R21, R0 ;  /* 0x00000015ff057219 */ /* 0x000fe20000011600 */
[----:B------:R-:W-:Y:S01]  /*1db20*/  IMAD.MOV.U32 R0, RZ, RZ, 0x1 ;  /* 0x00000001ff007424 */ /* 0x000fe200078e00ff */
[----:B------:R-:W-:Y:S01]  /*1db30*/  LOP3.LUT R24, RZ, R4, RZ, 0x33, !PT ;  /* 0x00000004ff187212 */ /* 0x000fe200078e33ff */
[----:B------:R-:W3:Y:S01]  /*1db40*/  LDC R25, c[0x0][0x610] ;  /* 0x00018400ff197b82 */ /* 0x000ee20000000800 */
[----:B------:R-:W-:Y:S01]  /*1db50*/  IMAD.MOV.U32 R4, RZ, RZ, R12 ;  /* 0x000000ffff047224 */ /* 0x000fe200078e000c */
[----:B------:R-:W-:Y:S06]  /*1db60*/  @!P0 BRA `(.L_x_495) ;  /* 0x0000000000288947 */ /* 0x000fec0003800000 */
        /* <DEDUP_REMOVED lines=10> */
.L_x_495:
[----:B-1----:R-:W-:Y:S01]  /*1dc10*/  SHF.R.U64 R3, R4, R19, R5 ;  /* 0x0000001304037219 */ /* 0x002fe20000001205 */
[----:B0-----:R-:W-:Y:S01]  /*1dc20*/  VIADD R7, R18, 0xffffffff ;  /* 0xffffffff12077836 */ /* 0x001fe20000000000 */
[----:B------:R-:W-:Y:S01]  /*1dc30*/  SHF.L.U32 R4, R0, R21, RZ ;  /* 0x0000001500047219 */ /* 0x000fe200000006ff */
[----:B------:R-:W-:Y:S01]  /*1dc40*/  @P4 IMAD R11, R13, R14, R2 ;  /* 0x0000000e0d0b4224 */ /* 0x000fe200078e0202 */
[----:B------:R-:W-:Y:S01]  /*1dc50*/  LOP3.LUT R0, R17, R24, RZ, 0xc0, !PT ;  /* 0x0000001811007212 */ /* 0x000fe200078ec0ff */
[----:B------:R-:W-:Y:S02]  /*1dc60*/  IMAD.MOV R5, RZ, RZ, -R3 ;  /* 0x000000ffff057224 */ /* 0x000fe400078e0a03 */
[----:B------:R-:W-:Y:S02]  /*1dc70*/  IMAD.MOV.U32 R2, RZ, RZ, 0x1 ;  /* 0x00000001ff027424 */ /* 0x000fe400078e00ff */
[----:B------:R-:W-:Y:S01]  /*1dc80*/  IMAD R4, R4, R3, R0 ;  /* 0x0000000304047224 */ /* 0x000fe200078e0200 */
[----:B------:R-:W-:Y:S01]  /*1dc90*/  LOP3.LUT R3, R10, R7, RZ, 0xc0, !PT ;  /* 0x000000070a037212 */ /* 0x000fe200078ec0ff */
[----:B--2---:R-:W-:-:S02]  /*1dca0*/  IMAD R0, R5, R20, R12 ;  /* 0x0000001405007224 */ /* 0x004fc400078e020c */
[----:B---3--:R-:W-:Y:S02]  /*1dcb0*/  IMAD R4, R4, R25, R11 ;  /* 0x0000001904047224 */ /* 0x008fe400078e020b */
[----:B------:R-:W-:Y:S01]  /*1dcc0*/  IMAD R3, R0, R18, R3 ;  /* 0x0000001200037224 */ /* 0x000fe200078e0203 */
[----:B------:R-:W-:Y:S01]  /*1dcd0*/  PRMT R0, R2, 0x7610, R0 ;  /* 0x0000761002007816 */ /* 0x000fe20000000000 */
[----:B------:R-:W-:-:S03]  /*1dce0*/  IMAD.MOV.U32 R6, RZ, RZ, R16 ;  /* 0x000000ffff067224 */ /* 0x000fc600078e0010 */
[----:B------:R-:W-:Y:S02]  /*1dcf0*/  SEL R12, R3, R4, !P4 ;  /* 0x00000004030c7207 */ /* 0x000fe40006000000 */
[----:B------:R-:W-:-:S07]  /*1dd00*/  SEL R4, R4, R3, !P4 ;  /* 0x0000000304047207 */ /* 0x000fce0006000000 */
.L_x_493:
[----:B------:R-:W-:-:S08]  /*1dd10*/  NOP ;  /* 0x0000000000007918 */ /* 0x000fd00000000000 */
[----:B0-----:R-:W0:-:S00]  /*1dd20*/  USETMAXREG.DEALLOC.CTAPOOL 0x28 ;  /* 0x00000028000079c8 */ /* 0x001e0000080e0500 */
[----:B------:R-:W-:-:S13]  /*1dd30*/  ISETP.NE.AND P0, PT, RZ, UR6, PT ;  /* 0x00000006ff007c0c */ /* 0x000fda000bf05270 */
[----:B------:R-:W-:Y:S05]  /*1dd40*/  @P0 EXIT ;  /* 0x000000000000094d */ /* 0x000fea0003800000 */
[----:B0-----:R-:W-:Y:S01]  /*1dd50*/  LOP3.LUT P0, RZ, R0, 0xff, RZ, 0xc0, !PT ;  /* 0x000000ff00ff7812 */ /* 0x001fe2000780c0ff */
[----:B------:R-:W-:Y:S02]  /*1dd60*/  IMAD.MOV.U32 R0, RZ, RZ, 0x1 ;  /* 0x00000001ff007424 */ /* 0x000fe400078e00ff */
[----:B------:R-:W-:-:S10]  /*1dd70*/  IMAD.MOV.U32 R11, RZ, RZ, RZ ;  /* 0x000000ffff0b7224 */ /* 0x000fd400078e00ff */
[----:B------:R-:W-:Y:S05]  /*1dd80*/  @!P0 BRA `(.L_x_496) ;  /* 0x0000000c00508947 */ /* 0x000fea0003800000 */
[----:B------:R-:W0:Y:S01]  /*1dd90*/  LDC R0, c[0x0][0x28c] ;  /* 0x0000a300ff007b82 */ /* 0x000e220000000800 */
[----:B------:R-:W1:Y:S01]  /*1dda0*/  S2R R9, SR_CgaCtaId ;  /* 0x0000000000097919 */ /* 0x000e620000008800 */
[----:B------:R-:W-:Y:S01]  /*1ddb0*/  ULDC UR5, c[0x0][0x658] ;  /* 0x0001960000057ab9 */ /* 0x000fe20000000800 */
[----:B------:R-:W-:Y:S01]  /*1ddc0*/  UMOV UR6, 0xffffffff ;  /* 0xffffffff00067882 */ /* 0x000fe20000000000 */
[----:B------:R-:W-:Y:S01]  /*1ddd0*/  UMOV UR9, 0x1 ;  /* 0x0000000100097882 */ /* 0x000fe20000000000 */
[----:B------:R-:W-:Y:S01]  /*1dde0*/  USHF.L.U32 UR10, UR6, UR5, URZ ;  /* 0x00000005060a7299 */ /* 0x000fe2000800063f */
[----:B------:R-:W-:Y:S01]  /*1ddf0*/  BSSY B0, `(.L_x_496) ;  /* 0x00000cd000007945 */ /* 0x000fe20003800000 */
[----:B------:R-:W-:Y:S01]  /*1de00*/  ULDC UR8, c[0x0][0xc] ;  /* 0x0000030000087ab9 */ /* 0x000fe20000000800 */
[----:B------:R-:W-:Y:S01]  /*1de10*/  USHF.L.U32 UR5, UR9, UR5, URZ ;  /* 0x0000000509057299 */ /* 0x000fe2000800063f */
[----:B------:R-:W-:Y:S01]  /*1de20*/  IMAD.MOV.U32 R13, RZ, RZ, 0x1 ;  /* 0x00000001ff0d7424 */ /* 0x000fe200078e00ff */
[----:B------:R-:W-:Y:S01]  /*1de30*/  ULDC UR4, c[0x0][0x600] ;  /* 0x0001800000047ab9 */ /* 0x000fe20000000800 */
[----:B------:R-:W-:Y:S01]  /*1de40*/  ULDC UR9, c[0x0][0x10] ;  /* 0x0000040000097ab9 */ /* 0x000fe20000000800 */
[----:B------:R-:W-:Y:S01]  /*1de50*/  ULDC UR6, c[0x0][0x14] ;  /* 0x0000050000067ab9 */ /* 0x000fe20000000800 */
[----:B------:R-:W-:Y:S01]  /*1de60*/  UIMAD.WIDE.U32 UR8, UR8, UR9, URZ ;  /* 0x00000009080872a5 */ /* 0x000fe2000f8e003f */
[----:B------:R-:W-:Y:S01]  /*1de70*/  IMAD.MOV.U32 R11, RZ, RZ, RZ ;  /* 0x000000ffff0b7224 */ /* 0x000fe200078e00ff */
[----:B------:R-:W-:-:S02]  /*1de80*/  ULOP3.LUT UR21, UR7, 0x2, URZ, 0xfc, !UPT ;  /* 0x0000000207157892 */ /* 0x000fc4000f8efc3f */
[----:B------:R-:W-:Y:S02]  /*1de90*/  UIMAD.WIDE.U32 UR22, UR8, UR6, URZ ;  /* 0x00000006081672a5 */ /* 0x000fe4000f8e003f */
[----:B------:R-:W-:Y:S02]  /*1dea0*/  UIMAD UR13, UR9, UR6, URZ ;  /* 0x00000006090d72a4 */ /* 0x000fe4000f8e023f */
[----:B------:R-:W-:Y:S02]  /*1deb0*/  UIADD3 UR4, UR4, -0x1, URZ ;  /* 0xffffffff04047890 */ /* 0x000fe4000fffe03f */
[----:B------:R-:W-:Y:S01]  /*1dec0*/  ULOP3.LUT UR19, URZ, UR10, URZ, 0x33, !UPT ;  /* 0x0000000a3f137292 */ /* 0x000fe2000f8e333f */
[----:B0-----:R-:W-:Y:S01]  /*1ded0*/  VIADD R0, R0, 0x1f ;  /* 0x0000001f00007836 */ /* 0x001fe20000000000 */
[----:B------:R-:W-:Y:S01]  /*1dee0*/  UIADD3 UR13, UR23, UR13, URZ ;  /* 0x0000000d170d7290 */ /* 0x000fe2000fffe03f */
[----:B------:R-:W-:-:S03]  /*1def0*/  ULDC.64 UR24, c[0x0][0x198] ;  /* 0x0000660000187ab9 */ /* 0x000fc60000000a00 */
[----:B------:R-:W-:-:S04]  /*1df00*/  SHF.R.S32.HI R3, RZ, 0x1f, R0 ;  /* 0x0000001fff037819 */ /* 0x000fc80000011400 */
[----:B------:R-:W-:Y:S01]  /*1df10*/  LEA.HI R3, R3, R0, RZ, 0x5 ;  /* 0x0000000003037211 */ /* 0x000fe200078f28ff */
[----:B------:R-:W-:Y:S01]  /*1df20*/  IMAD.MOV.U32 R0, RZ, RZ, 0x1 ;  /* 0x00000001ff007424 */ /* 0x000fe200078e00ff */
[----:B-1----:R-:W-:Y:S02]  /*1df30*/  LOP3.LUT R9, R9, 0x1, RZ, 0xc0, !PT ;  /* 0x0000000109097812 */ /* 0x002fe400078ec0ff */
[----:B------:R-:W-:-:S05]  /*1df40*/  SHF.R.S32.HI R10, RZ, 0x5, R3 ;  /* 0x00000005ff0a7819 */ /* 0x000fca0000011403 */
[----:B------:R-:W-:-:S07]  /*1df50*/  VIADD R8, R10, 0x1 ;  /* 0x000000010a087836 */ /* 0x000fce0000000000 */
.L_x_507:
[----:B------:R-:W-:-:S03]  /*1df60*/  UMOV UR6, 0xffffffff ;  /* 0xffffffff00067882 */ /* 0x000fc60000000000 */
[----:B------:R-:W-:Y:S05]  /*1df70*/  BRA.DIV UR6, `(.L_x_497) ;  /* 0x0000001606a47947 */ /* 0x000fea000b800000 */
[----:B------:R-:W-:-:S13]  /*1df80*/  ELECT P0, URZ, PT ;  /* 0x00000000003f782f */ /* 0x000fda0003800000 */
.L_x_531:
[----:B------:R-:W0:Y:S01]  /*1df90*/  LDC R2, c[0x0][0x28c] ;  /* 0x0000a300ff027b82 */ /* 0x000e220000000800 */
[----:B------:R-:W-:Y:S01]  /*1dfa0*/  BSSY B1, `(.L_x_498) ;  /* 0x000003b000017945 */ /* 0x000fe20003800000 */
[----:B0-----:R-:W-:-:S13]  /*1dfb0*/  ISETP.LT.OR P0, PT, R2, 0x1, !P0 ;  /* 0x000000010200780c */ /* 0x001fda0004701670 */
[----:B------:R-:W-:Y:S05]  /*1dfc0*/  @P0 BRA `(.L_x_499) ;  /* 0x0000000000e00947 */ /* 0x000fea0003800000 */
[----:B------:R-:W-:Y:S02]  /*1dfd0*/  IMAD R12, R12, 0x2, R9 ;  /* 0x000000020c0c7824 */ /* 0x000fe400078e0209 */
[----:B------:R-:W-:Y:S02]  /*1dfe0*/  IMAD R15, R4, 0xc0, RZ ;  /* 0x000000c0040f7824 */ /* 0x000fe400078e02ff */
[----:B------:R-:W-:Y:S02]  /*1dff0*/  IMAD.MOV.U32 R16, RZ, RZ, RZ ;  /* 0x000000ffff107224 */ /* 0x000fe400078e00ff */
[----:B------:R-:W-:Y:S02]  /*1e000*/  IMAD.MOV.U32 R2, RZ, RZ, R8 ;  /* 0x000000ffff027224 */ /* 0x000fe400078e0008 */
[----:B------:R-:W-:Y:S02]  /*1e010*/  IMAD.MOV.U32 R3, RZ, RZ, R0 ;  /* 0x000000ffff037224 */ /* 0x000fe400078e0000 */
[----:B------:R-:W-:-:S02]  /*1e020*/  IMAD.MOV.U32 R4, RZ, RZ, R11 ;  /* 0x000000ffff047224 */ /* 0x000fc400078e000b */
[----:B------:R-:W-:-:S07]  /*1e030*/  IMAD R14, R12, 0x70, RZ ;  /* 0x000000700c0e7824 */ /* 0x000fce00078e02ff */
.L_x_502:
[----:B------:R-:W0:Y:S01]  /*1e040*/  S2R R12, SR_CgaCtaId ;  /* 0x00000000000c7919 */ /* 0x000e220000008800 */
[----:B------:R-:W-:Y:S01]  /*1e050*/  MOV R5, 0x400 ;  /* 0x0000040000057802 */ /* 0x000fe20000000f00 */
[----:B------:R-:W1:Y:S03]  /*1e060*/  S2R R7, SR_TID.X ;  /* 0x0000000000077919 */ /* 0x000e660000002100 */
[----:B0-----:R-:W-:Y:S02]  /*1e070*/  LEA R17, R12, R5, 0x18 ;  /* 0x000000050c117211 */ /* 0x001fe400078ec0ff */
[----:B------:R-:W-:Y:S02]  /*1e080*/  SHF.L.U32 R5, R3, 0x1f, RZ ;  /* 0x0000001f03057819 */ /* 0x000fe400000006ff */
[----:B-1----:R-:W-:Y:S01]  /*1e090*/  LOP3.LUT P1, RZ, R7, 0x7f, RZ, 0xc0, !PT ;  /* 0x0000007f07ff7812 */ /* 0x002fe2000782c0ff */
[----:B------:R-:W-:-:S04]  /*1e0a0*/  IMAD R12, R4, 0x8, R17 ;  /* 0x00000008040c7824 */ /* 0x000fc800078e0211 */
[----:B------:R-:W0:Y:S08]  /*1e0b0*/  SYNCS.PHASECHK.TRANS64.TRYWAIT P0, [R12+URZ+0x88], R5 ;  /* 0x000088050c0075a7 */ /* 0x000e30000800017f */
[----:B------:R-:W1:Y:S01]  /*1e0c0*/  @!P1 LDC R7, c[0x0][0x500] ;  /* 0x00014000ff079b82 */ /* 0x000e620000000800 */
[----:B0-----:R-:W-:Y:S05]  /*1e0d0*/  @!P0 BRA `(.L_x_500) ;  /* 0x00000014006c8947 */ /* 0x001fea0003800000 */
.L_x_532:
[----:B------:R-:W-:Y:S01]  /*1e0e0*/  UPRMT UR6, UR21, 0x9910, URZ ;  /* 0x0000991015067896 */ /* 0x000fe2000800003f */
[----:B-1----:R1:W-:Y:S03]  /*1e0f0*/  @!P1 SYNCS.ARRIVE.TRANS64 RZ, [R12+URZ], R7 ;  /* 0x000000070cff99a7 */ /* 0x0023e6000800003f */
[----:B------:R-:W-:-:S06]  /*1e100*/  UISETP.NE.AND UP0, UPT, UR6, 0x2, UPT ;  /* 0x000000020600788c */ /* 0x000fcc000bf05270 */
[----:B------:R-:W-:-:S13]  /*1e110*/  PLOP3.LUT P0, PT, PT, PT, UP0, 0x80, 0x0 ;  /* 0x000000000000781c */ /* 0x000fda0003f0f008 */
[----:B-1----:R-:W-:Y:S05]  /*1e120*/  @P0 BRA `(.L_x_501) ;  /* 0x0000000000040947 */ /* 0x002fea0003800000 */
[----:B------:R-:W-:Y:S01]  /*1e130*/  BPT.TRAP 0x1 ;  /* 0x000000040000795c */ /* 0x000fe20000300000 */
.L_x_501:
[----:B0-----:R-:W-:Y:S01]  /*1e140*/  IMAD R5, R4, 0x2, R9 ;  /* 0x0000000204057824 */ /* 0x001fe200078e0209 */
[----:B------:R-:W-:Y:S01]  /*1e150*/  R2UR UR9, R12 ;  /* 0x000000000c0972ca */ /* 0x000fe200000e0000 */
[--C-:B------:R-:W-:Y:S01]  /*1e160*/  IMAD R7, R4, 0x1800, R17.reuse ;  /* 0x0000180004077824 */ /* 0x100fe200078e0211 */
[----:B------:R-:W-:Y:S01]  /*1e170*/  UIADD3 UR14, UP0, UR24, 0xf0, URZ ;  /* 0x000000f0180e7890 */ /* 0x000fe2000ff1e03f */
[----:B------:R-:W-:Y:S01]  /*1e180*/  IMAD R5, R5, 0xe00, R17 ;  /* 0x00000e0005057824 */ /* 0x000fe200078e0211 */
[----:B------:R-:W-:Y:S01]  /*1e190*/  R2UR UR11, R15 ;  /* 0x000000000f0b72ca */ /* 0x000fe200000e0000 */
[----:B------:R-:W-:Y:S01]  /*1e1a0*/  VIADD R2, R2, 0xffffffff ;  /* 0xffffffff02027836 */ /* 0x000fe20000000000 */
[----:B------:R-:W-:Y:S01]  /*1e1b0*/  R2UR UR6, R7 ;  /* 0x00000000070672ca */ /* 0x000fe200000e0000 */
[----:B------:R-:W-:Y:S01]  /*1e1c0*/  UIADD3 UR26, UP1, UR24, 0x1f0, URZ ;  /* 0x000001f0181a7890 */ /* 0x000fe2000ff3e03f */
[----:B------:R-:W-:Y:S01]  /*1e1d0*/  R2UR UR8, R5 ;  /* 0x00000000050872ca */ /* 0x000fe200000e0000 */
[----:B------:R-:W-:Y:S01]  /*1e1e0*/  UIADD3.X UR15, URZ, UR25, URZ, UP0, !UPT ;  /* 0x000000193f0f7290 */ /* 0x000fe200087fe43f */
[----:B------:R-:W-:Y:S01]  /*1e1f0*/  R2UR UR10, R16 ;  /* 0x00000000100a72ca */ /* 0x000fe200000e0000 */
[----:B------:R-:W-:Y:S01]  /*1e200*/  VIADD R4, R4, 0x1 ;  /* 0x0000000104047836 */ /* 0x000fe20000000000 */
[----:B------:R-:W-:Y:S01]  /*1e210*/  R2UR UR12, R6 ;  /* 0x00000000060c72ca */ /* 0x000fe200000e0000 */
[----:B------:R-:W-:Y:S01]  /*1e220*/  UIADD3.X UR27, URZ, UR25, URZ, UP1, !UPT ;  /* 0x000000193f1b7290 */ /* 0x000fe20008ffe43f */
[----:B------:R-:W-:Y:S01]  /*1e230*/  R2UR UR20, R14 ;  /* 0x000000000e1472ca */ /* 0x000fe200000e0000 */
[----:B------:R-:W-:Y:S01]  /*1e240*/  UMOV UR16, 0x0 ;  /* 0x0000000000107882 */ /* 0x000fe20000000000 */
[----:B------:R-:W-:Y:S01]  /*1e250*/  ISETP.GT.AND P1, PT, R2, 0x1, PT ;  /* 0x000000010200780c */ /* 0x000fe20003f24270 */
[----:B------:R-:W-:Y:S01]  /*1e260*/  UMOV UR17, 0x10000000 ;  /* 0x1000000000117882 */ /* 0x000fe20000000000 */
[----:B------:R-:W-:Y:S01]  /*1e270*/  ISETP.NE.AND P0, PT, R4, 0x11, PT ;  /* 0x000000110400780c */ /* 0x000fe20003f05270 */
[----:B------:R-:W-:Y:S01]  /*1e280*/  UIADD3 UR6, UR6, 0x200, URZ ;  /* 0x0000020006067890 */ /* 0x000fe2000fffe03f */
[----:B------:R-:W-:Y:S01]  /*1e290*/  VIADD R16, R16, 0x20 ;  /* 0x0000002010107836 */ /* 0x000fe20000000000 */
[----:B------:R-:W-:Y:S01]  /*1e2a0*/  UIADD3 UR18, UR8, 0x19a00, URZ ;  /* 0x00019a0008127890 */ /* 0x000fe2000fffe03f */
[----:B------:R-:W-:Y:S01]  /*1e2b0*/  SEL R12, RZ, 0x1, P0 ;  /* 0x00000001ff0c7807 */ /* 0x000fe20000000000 */
[----:B------:R-:W-:Y:S01]  /*1e2c0*/  UMOV UR28, 0x30000 ;  /* 0x00030000001c7882 */ /* 0x000fe20000000000 */
[----:B------:R-:W-:-:S02]  /*1e2d0*/  SEL R4, R4, RZ, P0 ;  /* 0x000000ff04047207 */ /* 0x000fc40000000000 */
[----:B------:R-:W-:Y:S01]  /*1e2e0*/  UMOV UR8, UR6 ;  /* 0x0000000600087c82 */ /* 0x000fe20008000000 */
[----:B------:R-:W-:Y:S01]  /*1e2f0*/  LOP3.LUT R3, R3, R12, RZ, 0x3c, !PT ;  /* 0x0000000c03037212 */ /* 0x000fe200078e3cff */
[----:B------:R0:W-:Y:S02]  /*1e300*/  UTMALDG.3D [UR8], [UR14], desc[UR16] ;  /* 0x000010080e0075b4 */ /* 0x0001e40008011000 */
[----:B0-----:R-:W-:Y:S01]  /*1e310*/  UMOV UR8, UR18 ;  /* 0x0000001200087c82 */ /* 0x001fe20008000000 */
[----:B------:R-:W-:Y:S02]  /*1e320*/  UMOV UR11, UR20 ;  /* 0x00000014000b7c82 */ /* 0x000fe40008000000 */
[----:B------:R0:W-:Y:S02]  /*1e330*/  UTMALDG.3D.MULTICAST [UR8], [UR26], UR28, desc[UR16] ;  /* 0x000010081a0073b4 */ /* 0x0001e4000801181c */
[----:B0-----:R-:W-:Y:S05]  /*1e340*/  @P1 BRA `(.L_x_502) ;  /* 0xfffffffc003c1947 */ /* 0x001fea000383ffff */
.L_x_499:
[----:B------:R-:W-:Y:S05]  /*1e350*/  BSYNC B1 ;  /* 0x0000000000017941 */ /* 0x000fea0003800000 */
.L_x_498:
[----:B------:R-:W2:Y:S01]  /*1e360*/  LDL.LU R18, [R1+0x380] ;  /* 0x0003800001127983 */ /* 0x000ea20000300800 */
[----:B------:R-:W-:Y:S01]  /*1e370*/  LOP3.LUT P1, RZ, R13, 0xff, RZ, 0xc0, !PT ;  /* 0x000000ff0dff7812 */ /* 0x000fe2000782c0ff */
[C---:B------:R-:W-:Y:S01]  /*1e380*/  IMAD.IADD R4, R10.reuse, 0x1, R11 ;  /* 0x000000010a047824 */ /* 0x040fe200078e020b */
[----:B------:R-:W-:Y:S01]  /*1e390*/  ULDC.64 UR8, c[0x0][0x650] ;  /* 0x0001940000087ab9 */ /* 0x000fe20000000a00 */
[----:B------:R-:W3:Y:S01]  /*1e3a0*/  LDL.LU R17, [R1+0x384] ;  /* 0x0003840001117983 */ /* 0x000ee20000300800 */
[----:B------:R-:W-:Y:S01]  /*1e3b0*/  ISETP.GE.U32.AND P2, PT, R10, 0x11, PT ;  /* 0x000000110a00780c */ /* 0x000fe20003f46070 */
[----:B------:R-:W-:Y:S01]  /*1e3c0*/  BSSY B1, `(.L_x_503) ;  /* 0x000006d000017945 */ /* 0x000fe20003800000 */
[----:B------:R-:W-:Y:S01]  /*1e3d0*/  ISETP.GT.U32.AND P0, PT, R4, 0x10, PT ;  /* 0x000000100400780c */ /* 0x000fe20003f04070 */
[----:B------:R-:W-:Y:S01]  /*1e3e0*/  IMAD.MOV.U32 R12, RZ, RZ, -0x1 ;  /* 0xffffffffff0c7424 */ /* 0x000fe200078e00ff */
[----:B------:R-:W-:Y:S01]  /*1e3f0*/  PRMT R13, RZ, 0x7610, R13 ;  /* 0x00007610ff0d7816 */ /* 0x000fe2000000000d */
[----:B------:R-:W-:Y:S01]  /*1e400*/  IMAD.MOV.U32 R6, RZ, RZ, -0x1 ;  /* 0xffffffffff067424 */ /* 0x000fe200078e00ff */
[----:B------:R-:W-:-:S03]  /*1e410*/  ISETP.LT.U32.AND P0, PT, R10, 0x11, P0 ;  /* 0x000000110a00780c */ /* 0x000fc60000701070 */
[----:B------:R-:W0:Y:S01]  /*1e420*/  @P1 S2R R3, SR_CgaCtaId ;  /* 0x0000000000031919 */ /* 0x000e220000008800 */
[----:B------:R-:W-:-:S04]  /*1e430*/  @P1 MOV R2, 0x400 ;  /* 0x0000040000021802 */ /* 0x000fc80000000f00 */
[----:B0-----:R-:W-:Y:S01]  /*1e440*/  @P1 LEA R5, R3, R2, 0x18 ;  /* 0x0000000203051211 */ /* 0x001fe200078ec0ff */
[----:B------:R-:W-:-:S03]  /*1e450*/  IMAD.WIDE.U32 R2, R4, -0xf0f0f0f, RZ ;  /* 0xf0f0f0f104027825 */ /* 0x000fc600078e00ff */
[----:B------:R0:W-:Y:S01]  /*1e460*/  @P1 SYNCS.ARRIVE.TRANS64.A1T0 RZ, [R5+URZ+0x128], RZ ;  /* 0x000128ff05ff19a7 */ /* 0x0001e2000810003f */
[----:B------:R-:W-:Y:S02]  /*1e470*/  PRMT R2, RZ, 0x7610, R2 ;  /* 0x00007610ff027816 */ /* 0x000fe40000000002 */
[----:B0-----:R-:W-:Y:S02]  /*1e480*/  SHF.R.U32.HI R5, RZ, 0x4, R3 ;  /* 0x00000004ff057819 */ /* 0x001fe40000011603 */
[----:B------:R-:W-:-:S03]  /*1e490*/  SEL R3, RZ, 0x1, !P0 ;  /* 0x00000001ff037807 */ /* 0x000fc60004000000 */
[----:B------:R-:W-:Y:S01]  /*1e4a0*/  IMAD R11, R5, -0x11, R4 ;  /* 0xffffffef050b7824 */ /* 0x000fe200078e0204 */
[----:B------:R-:W-:Y:S01]  /*1e4b0*/  LOP3.LUT R0, R0, R3, RZ, 0x3c, !PT ;  /* 0x0000000300007212 */ /* 0x000fe200078e3cff */
[----:B------:R-:W-:-:S03]  /*1e4c0*/  IMAD.MOV.U32 R4, RZ, RZ, -0x1 ;  /* 0xffffffffff047424 */ /* 0x000fc600078e00ff */
[----:B------:R-:W-:Y:S02]  /*1e4d0*/  @P2 LOP3.LUT R0, R0, 0x1, R5, 0x78, !PT ;  /* 0x0000000100002812 */ /* 0x000fe400078e7805 */
[----:B---3--:R-:W-:-:S04]  /*1e4e0*/  IADD3 R17, P1, R17, UR22, RZ ;  /* 0x0000001611117c10 */ /* 0x008fc8000ff3e0ff */
[----:B--2---:R-:W-:Y:S01]  /*1e4f0*/  IADD3.X R18, R18, UR13, RZ, P1, !PT ;  /* 0x0000000d12127c10 */ /* 0x004fe20008ffe4ff */
[----:B------:R0:W-:Y:S01]  /*1e500*/  STL [R1+0x384], R17 ;  /* 0x0003841101007387 */ /* 0x0001e20000100800 */
[----:B------:R-:W-:-:S03]  /*1e510*/  ISETP.GE.U32.AND P0, PT, R17, UR8, PT ;  /* 0x0000000811007c0c */ /* 0x000fc6000bf06070 */
[----:B------:R0:W-:Y:S01]  /*1e520*/  STL [R1+0x380], R18 ;  /* 0x0003801201007387 */ /* 0x0001e20000100800 */
[----:B------:R-:W-:-:S13]  /*1e530*/  ISETP.GE.U32.AND.EX P0, PT, R18, UR9, PT, P0 ;  /* 0x0000000912007c0c */ /* 0x000fda000bf06100 */
[----:B0-----:R-:W-:Y:S05]  /*1e540*/  @P0 BRA `(.L_x_504) ;  /* 0x0000000400500947 */ /* 0x001fea0003800000 */
[----:B------:R-:W-:Y:S01]  /*1e550*/  ULDC.64 UR8, c[0x0][0x628] ;  /* 0x00018a0000087ab9 */ /* 0x000fe20000000a00 */
[----:B------:R-:W0:Y:S01]  /*1e560*/  S2R R14, SR_CTAID.X ;  /* 0x00000000000e7919 */ /* 0x000e220000002500 */
[----:B------:R-:W-:Y:S01]  /*1e570*/  ISETP.NE.U32.AND P0, PT, RZ, UR8, PT ;  /* 0x00000008ff007c0c */ /* 0x000fe2000bf05070 */
[----:B------:R-:W-:Y:S01]  /*1e580*/  ULDC UR10, c[0x0][0x630] ;  /* 0x00018c00000a7ab9 */ /* 0x000fe20000000800 */
[----:B------:R-:W-:Y:S01]  /*1e590*/  IMAD.MOV.U32 R2, RZ, RZ, R17 ;  /* 0x000000ffff027224 */ /* 0x000fe200078e0011 */
[----:B------:R-:W1:Y:S01]  /*1e5a0*/  S2R R12, SR_CTAID.Y ;  /* 0x00000000000c7919 */ /* 0x000e620000002600 */
[----:B------:R-:W-:Y:S01]  /*1e5b0*/  ISETP.NE.AND.EX P0, PT, RZ, UR9, PT, P0 ;  /* 0x00000009ff007c0c */ /* 0x000fe2000bf05300 */
[----:B------:R-:W-:-:S12]  /*1e5c0*/  IMAD.MOV.U32 R3, RZ, RZ, R18 ;  /* 0x000000ffff037224 */ /* 0x000fd800078e0012 */
[----:B------:R-:W-:Y:S05]  /*1e5d0*/  @!P0 BRA `(.L_x_505) ;  /* 0x0000000000288947 */ /* 0x000fea0003800000 */
[----:B------:R-:W-:Y:S02]  /*1e5e0*/  ULDC UR6, c[0x0][0x634] ;  /* 0x00018d0000067ab9 */ /* 0x000fe40000000800 */
[----:B------:R-:W-:-:S05]  /*1e5f0*/  IADD3 R7, P0, R17, UR6, RZ ;  /* 0x0000000611077c10 */ /* 0x000fca000ff1e0ff */
[----:B------:R-:W-:-:S04]  /*1e600*/  IMAD.X R15, RZ, RZ, R18, P0 ;  /* 0x000000ffff0f7224 */ /* 0x000fc800000e0612 */
[----:B------:R-:W-:-:S04]  /*1e610*/  IMAD.WIDE.U32 R4, R15, UR8, RZ ;  /* 0x000000080f047c25 */ /* 0x000fc8000f8e00ff */
[----:B------:R-:W-:-:S04]  /*1e620*/  IMAD.WIDE.U32 R4, P0, R7, UR9, R4 ;  /* 0x0000000907047c25 */ /* 0x000fc8000f800004 */
[----:B------:R-:W-:-:S04]  /*1e630*/  IMAD.WIDE.U32 R6, R7, UR8, RZ ;  /* 0x0000000807067c25 */ /* 0x000fc8000f8e00ff */
[----:B------:R-:W-:Y:S01]  /*1e640*/  IMAD.X R3, RZ, RZ, RZ, P0 ;  /* 0x000000ffff037224 */ /* 0x000fe200000e06ff */
[----:B------:R-:W-:Y:S01]  /*1e650*/  IADD3 RZ, P0, R7, R4, RZ ;  /* 0x0000000407ff7210 */ /* 0x000fe20007f1e0ff */
[----:B------:R-:W-:-:S04]  /*1e660*/  IMAD.MOV.U32 R2, RZ, RZ, R5 ;  /* 0x000000ffff027224 */ /* 0x000fc800078e0005 */
[----:B------:R-:W-:-:S08]  /*1e670*/  IMAD.WIDE.U32.X R2, R15, UR9, R2, P0 ;  /* 0x000000090f027c25 */ /* 0x000fd000080e0402 */
.L_x_505:
[--C-:B------:R-:W-:Y:S01]  /*1e680*/  SHF.R.U64 R6, R2, UR10, R3.reuse ;  /* 0x0000000a02067c19 */ /* 0x100fe20008001203 */
[----:B------:R-:W-:Y:S01]  /*1e690*/  ULDC.64 UR8, c[0x0][0x620] ;  /* 0x0001880000087ab9 */ /* 0x000fe20000000a00 */
[----:B------:R-:W-:Y:S01]  /*1e6a0*/  SHF.R.U32.HI R2, RZ, UR10, R3 ;  /* 0x0000000aff027c19 */ /* 0x000fe20008011603 */
[----:B------:R-:W-:Y:S01]  /*1e6b0*/  IMAD.MOV.U32 R3, RZ, RZ, R18 ;  /* 0x000000ffff037224 */ /* 0x000fe200078e0012 */
[----:B------:R-:W-:Y:S01]  /*1e6c0*/  IADD3 R5, P0, RZ, -R6, RZ ;  /* 0x80000006ff057210 */ /* 0x000fe20007f1e0ff */
[----:B------:R-:W-:Y:S01]  /*1e6d0*/  ULDC UR6, c[0x0][0x150] ;  /* 0x0000540000067ab9 */ /* 0x000fe20000000800 */
[----:B0-----:R-:W-:Y:S01]  /*1e6e0*/  I2FP.F32.U32 R7, R14 ;  /* 0x0000000e00077245 */ /* 0x001fe20000201000 */
[----:B------:R-:W0:Y:S01]  /*1e6f0*/  LDC R21, c[0x0][0x144] ;  /* 0x00005100ff157b82 */ /* 0x000e220000000800 */
[----:B------:R-:W-:Y:S01]  /*1e700*/  ULDC.64 UR10, c[0x0][0x640] ;  /* 0x00019000000a7ab9 */ /* 0x000fe20000000a00 */
[----:B------:R-:W-:Y:S01]  /*1e710*/  IMAD.X R2, RZ, RZ, ~R2, P0 ;  /* 0x000000ffff027224 */ /* 0x000fe200000e0e02 */
[----:B------:R-:W-:-:S03]  /*1e720*/  ISETP.NE.U32.AND P0, PT, RZ, UR10, PT ;  /* 0x0000000aff007c0c */ /* 0x000fc6000bf05070 */
[----:B------:R-:W-:Y:S01]  /*1e730*/  IMAD R4, R2, UR8, RZ ;  /* 0x0000000802047c24 */ /* 0x000fe2000f8e02ff */
[----:B------:R-:W-:Y:S01]  /*1e740*/  ISETP.NE.AND.EX P0, PT, RZ, UR11, PT, P0 ;  /* 0x0000000bff007c0c */ /* 0x000fe2000bf05300 */
[----:B------:R-:W-:Y:S02]  /*1e750*/  IMAD.MOV.U32 R2, RZ, RZ, R17 ;  /* 0x000000ffff027224 */ /* 0x000fe400078e0011 */
[----:B------:R-:W2:Y:S02]  /*1e760*/  LDC R17, c[0x0][0x148] ;  /* 0x00005200ff117b82 */ /* 0x000ea40000000800 */
[----:B------:R-:W-:Y:S01]  /*1e770*/  IMAD.WIDE.U32 R2, R5, UR8, R2 ;  /* 0x0000000805027c25 */ /* 0x000fe2000f8e0002 */
[----:B------:R-:W-:-:S03]  /*1e780*/  ULDC UR8, c[0x0][0x154] ;  /* 0x0000550000087ab9 */ /* 0x000fc60000000800 */
[----:B------:R-:W-:Y:S02]  /*1e790*/  IMAD R5, R5, UR9, R4 ;  /* 0x0000000905057c24 */ /* 0x000fe4000f8e0204 */
[----:B------:R-:W-:Y:S01]  /*1e7a0*/  FMUL R4, R7, UR6 ;  /* 0x0000000607047c20 */ /* 0x000fe20008400000 */
[----:B------:R-:W-:Y:S01]  /*1e7b0*/  ULDC UR6, c[0x0][0x618] ;  /* 0x0001860000067ab9 */ /* 0x000fe20000000800 */
[----:B------:R-:W-:Y:S01]  /*1e7c0*/  ULDC UR9, c[0x0][0x608] ;  /* 0x0001820000097ab9 */ /* 0x000fe20000000800 */
[----:B------:R-:W-:-:S03]  /*1e7d0*/  IMAD.IADD R3, R3, 0x1, R5 ;  /* 0x0000000103037824 */ /* 0x000fc600078e0205 */
[----:B------:R-:W3:Y:S02]  /*1e7e0*/  F2I.U32.TRUNC.NTZ R4, R4 ;  /* 0x0000000400047305 */ /* 0x000ee4000020f000 */
[----:B------:R-:W-:Y:S02]  /*1e7f0*/  SHF.R.U64 R7, R2, UR6, R3 ;  /* 0x0000000602077c19 */ /* 0x000fe40008001203 */
[----:B-1----:R-:W-:-:S05]  /*1e800*/  I2FP.F32.U32 R2, R12 ;  /* 0x0000000c00027245 */ /* 0x002fca0000201000 */
[----:B------:R-:W-:Y:S01]  /*1e810*/  FMUL R18, R2, UR8 ;  /* 0x0000000802127c20 */ /* 0x000fe20008400000 */
[----:B------:R-:W-:Y:S01]  /*1e820*/  SHF.R.U32.HI R2, RZ, UR6, R3 ;  /* 0x00000006ff027c19 */ /* 0x000fe20008011603 */
[----:B------:R-:W-:-:S03]  /*1e830*/  ULDC UR6, c[0x0][0x658] ;  /* 0x0001960000067ab9 */ /* 0x000fc60000000800 */
[--C-:B------:R-:W-:Y:S01]  /*1e840*/  SHF.R.U64 R16, R7, UR9, R2.reuse ;  /* 0x0000000907107c19 */ /* 0x100fe20008001202 */
[----:B------:R-:W1:Y:S01]  /*1e850*/  F2I.U32.TRUNC.NTZ R18, R18 ;  /* 0x0000001200127305 */ /* 0x000e62000020f000 */
[----:B------:R-:W-:Y:S01]  /*1e860*/  SHF.R.U32.HI R3, RZ, UR9, R2 ;  /* 0x00000009ff037c19 */ /* 0x000fe20008011602 */
[----:B---3--:R-:W-:-:S03]  /*1e870*/  IMAD.MOV R4, RZ, RZ, -R4 ;  /* 0x000000ffff047224 */ /* 0x008fc600078e0a04 */
[--C-:B------:R-:W-:Y:S01]  /*1e880*/  SHF.R.U64 R15, R16, UR6, R3.reuse ;  /* 0x00000006100f7c19 */ /* 0x100fe20008001203 */
[----:B0-----:R-:W-:Y:S01]  /*1e890*/  IMAD R14, R21, R4, R14 ;  /* 0x00000004150e7224 */ /* 0x001fe200078e020e */
[----:B------:R-:W-:-:S03]  /*1e8a0*/  SHF.R.U32.HI R19, RZ, UR6, R3 ;  /* 0x00000006ff137c19 */ /* 0x000fc60008011603 */
[----:B------:R-:W-:Y:S02]  /*1e8b0*/  IMAD.MOV.U32 R2, RZ, RZ, R15 ;  /* 0x000000ffff027224 */ /* 0x000fe400078e000f */
[----:B------:R-:W-:Y:S01]  /*1e8c0*/  IMAD.MOV.U32 R3, RZ, RZ, R19 ;  /* 0x000000ffff037224 */ /* 0x000fe200078e0013 */
[----:B-1----:R-:W-:Y:S06]  /*1e8d0*/  @!P0 BRA `(.L_x_506) ;  /* 0x0000000000288947 */ /* 0x002fec0003800000 */
[----:B------:R-:W-:Y:S02]  /*1e8e0*/  ULDC UR6, c[0x0][0x64c] ;  /* 0x0001930000067ab9 */ /* 0x000fe40000000800 */
[----:B------:R-:W-:-:S05]  /*1e8f0*/  IADD3 R3, P0, R15, UR6, RZ ;  /* 0x000000060f037c10 */ /* 0x000fca000ff1e0ff */
[----:B------:R-:W-:-:S04]  /*1e900*/  IMAD.X R19, RZ, RZ, R19, P0 ;  /* 0x000000ffff137224 */ /* 0x000fc800000e0613 */
[----:B------:R-:W-:-:S04]  /*1e910*/  IMAD.WIDE.U32 R4, R19, UR10, RZ ;  /* 0x0000000a13047c25 */ /* 0x000fc8000f8e00ff */
[----:B------:R-:W-:-:S04]  /*1e920*/  IMAD.WIDE.U32 R4, P0, R3, UR11, R4 ;  /* 0x0000000b03047c25 */ /* 0x000fc8000f800004 */
[----:B------:R-:W-:-:S04]  /*1e930*/  IMAD.WIDE.U32 R2, R3, UR10, RZ ;  /* 0x0000000a03027c25 */ /* 0x000fc8000f8e00ff */
[----:B------:R-:W-:Y:S01]  /*1e940*/  IMAD.MOV.U32 R2, RZ, RZ, R5 ;  /* 0x000000ffff027224 */ /* 0x000fe200078e0005 */
[----:B------:R-:W-:Y:S01]  /*1e950*/  IADD3 RZ, P1, R3, R4, RZ ;  /* 0x0000000403ff7210 */ /* 0x000fe20007f3e0ff */
[----:B------:R-:W-:-:S04]  /*1e960*/  IMAD.X R3, RZ, RZ, RZ, P0 ;  /* 0x000000ffff037224 */ /* 0x000fc800000e06ff */
[----:B------:R-:W-:-:S08]  /*1e970*/  IMAD.WIDE.U32.X R2, R19, UR11, R2, P1 ;  /* 0x0000000b13027c25 */ /* 0x000fd000088e0402 */
.L_x_506:
[----:B------:R-:W-:Y:S01]  /*1e980*/  ULDC UR6, c[0x0][0x648] ;  /* 0x0001920000067ab9 */ /* 0x000fe20000000800 */
[----:B------:R-:W-:Y:S01]  /*1e990*/  LOP3.LUT R16, R16, UR19, RZ, 0xc0, !PT ;  /* 0x0000001310107c12 */ /* 0x000fe2000f8ec0ff */
[----:B------:R-:W-:Y:S01]  /*1e9a0*/  IMAD.MOV R18, RZ, RZ, -R18 ;  /* 0x000000ffff127224 */ /* 0x000fe200078e0a12 */
[----:B------:R-:W-:Y:S01]  /*1e9b0*/  SHF.R.U64 R3, R2, UR6, R3 ;  /* 0x0000000602037c19 */ /* 0x000fe20008001203 */
[----:B------:R-:W-:Y:S01]  /*1e9c0*/  ULDC UR6, c[0x0][0x638] ;  /* 0x00018e0000067ab9 */ /* 0x000fe20000000800 */
[----:B------:R-:W-:Y:S01]  /*1e9d0*/  LOP3.LUT R4, R7, UR4, RZ, 0xc0, !PT ;  /* 0x0000000407047c12 */ /* 0x000fe2000f8ec0ff */
[----:B--2---:R-:W-:Y:S01]  /*1e9e0*/  @P4 IMAD R14, R17, R18, R12 ;  /* 0x00000012110e4224 */ /* 0x004fe200078e020c */
[----:B------:R-:W-:Y:S01]  /*1e9f0*/  ULDC UR8, c[0x0][0x610] ;  /* 0x0001840000087ab9 */ /* 0x000fe20000000800 */
[----:B------:R-:W-:Y:S02]  /*1ea00*/  IMAD.MOV R2, RZ, RZ, -R3 ;  /* 0x000000ffff027224 */ /* 0x000fe400078e0a03 */
[----:B------:R-:W-:-:S02]  /*1ea10*/  IMAD R3, R3, UR5, R16 ;  /* 0x0000000503037c24 */ /* 0x000fc4000f8e0210 */
[----:B------:R-:W-:Y:S01]  /*1ea20*/  IMAD R15, R2, UR6, R15 ;  /* 0x00000006020f7c24 */ /* 0x000fe2000f8e020f */
[----:B------:R-:W-:Y:S01]  /*1ea30*/  ULDC UR6, c[0x0][0x600] ;  /* 0x0001800000067ab9 */ /* 0x000fe20000000800 */
[----:B------:R-:W-:Y:S02]  /*1ea40*/  IMAD R14, R3, UR8, R14 ;  /* 0x00000008030e7c24 */ /* 0x000fe4000f8e020e */
[----:B------:R-:W-:Y:S02]  /*1ea50*/  IMAD R15, R15, UR6, R4 ;  /* 0x000000060f0f7c24 */ /* 0x000fe4000f8e0204 */
[----:B------:R-:W-:-:S03]  /*1ea60*/  IMAD.MOV.U32 R2, RZ, RZ, 0x1 ;  /* 0x00000001ff027424 */ /* 0x000fc600078e00ff */
[----:B------:R-:W-:Y:S02]  /*1ea70*/  SEL R12, R15, R14, !P4 ;  /* 0x0000000e0f0c7207 */ /* 0x000fe40006000000 */
[----:B------:R-:W-:-:S07]  /*1ea80*/  SEL R4, R14, R15, !P4 ;  /* 0x0000000f0e047207 */ /* 0x000fce0006000000 */
.L_x_504:
[----:B------:R-:W-:Y:S05]  /*1ea90*/  BSYNC B1 ;  /* 0x0000000000017941 */ /* 0x000fea0003800000 */
.L_x_503:
[----:B------:R-:W-:-:S13]  /*1eaa0*/  LOP3.LUT P0, RZ, R2, 0xff, RZ, 0xc0, !PT ;  /* 0x000000ff02ff7812 */ /* 0x000fda000780c0ff */
[----:B------:R-:W-:Y:S05]  /*1eab0*/  @P0 BRA `(.L_x_507) ;  /* 0xfffffff400280947 */ /* 0x000fea000383ffff */
[----:B------:R-:W-:Y:S05]  /*1eac0*/  BSYNC B0 ;  /* 0x0000000000007941 */ /* 0x000fea0003800000 */
.L_x_496:
[----:B------:R-:W-:-:S03]  /*1ead0*/  UMOV UR6, 0xffffffff ;  /* 0xffffffff00067882 */ /* 0x000fc60000000000 */
[----:B------:R-:W-:Y:S05]  /*1eae0*/  BRA.DIV UR6, `(.L_x_508) ;  /* 0x0000000a06fc7947 */ /* 0x000fea000b800000 */
[----:B------:R-:W-:-:S13]  /*1eaf0*/  ELECT P0, URZ, PT ;  /* 0x00000000003f782f */ /* 0x000fda0003800000 */
.L_x_535:
[----:B------:R-:W-:Y:S04]  /*1eb00*/  BSSY B0, `(.L_x_509) ;  /* 0x00000a1000007945 */ /* 0x000fe80003800000 */
[----:B------:R-:W-:Y:S05]  /*1eb10*/  @!P0 BRA `(.L_x_510) ;  /* 0x00000008007c8947 */ /* 0x000fea0003800000 */
[----:B------:R-:W-:-:S04]  /*1eb20*/  ULOP3.LUT UR6, UR7, 0x2, URZ, 0xfc, !UPT ;  /* 0x0000000207067892 */ /* 0x000fc8000f8efc3f */
[----:B------:R-:W-:-:S06]  /*1eb30*/  UISETP.NE.AND UP0, UPT, UR6, 0x3, UPT ;  /* 0x000000030600788c */ /* 0x000fcc000bf05270 */
[----:B------:R-:W-:-:S13]  /*1eb40*/  PLOP3.LUT P0, PT, PT, PT, UP0, 0x80, 0x0 ;  /* 0x000000000000781c */ /* 0x000fda0003f0f008 */
[----:B------:R-:W-:Y:S05]  /*1eb50*/  @!P0 BRA `(.L_x_511) ;  /* 0x0000000000048947 */ /* 0x000fea0003800000 */
[----:B------:R-:W-:Y:S01]  /*1eb60*/  BPT.TRAP 0x1 ;  /* 0x000000040000795c */ /* 0x000fe20000300000 */
.L_x_511:
[----:B------:R-:W0:Y:S01]  /*1eb70*/  S2R R3, SR_CgaCtaId ;  /* 0x0000000000037919 */ /* 0x000e220000008800 */
[----:B------:R-:W-:Y:S02]  /*1eb80*/  MOV R2, 0x400 ;  /* 0x0000040000027802 */ /* 0x000fe40000000f00 */
[----:B------:R-:W-:Y:S02]  /*1eb90*/  SHF.L.U32 R4, R0, 0x1f, RZ ;  /* 0x0000001f00047819 */ /* 0x000fe400000006ff */
[----:B0-----:R-:W-:-:S05]  /*1eba0*/  LEA R2, R3, R2, 0x18 ;  /* 0x0000000203027211 */ /* 0x001fca00078ec0ff */
[----:B------:R-:W-:-:S04]  /*1ebb0*/  VIADD R2, R2, 0x88 ;  /* 0x0000008802027836 */ /* 0x000fc80000000000 */
[C---:B------:R-:W-:Y:S02]  /*1ebc0*/  IMAD R7, R11.reuse, 0x8, R2 ;  /* 0x000000080b077824 */ /* 0x040fe400078e0202 */
[----:B------:R-:W-:Y:S02]  /*1ebd0*/  VIADD R11, R11, 0x1 ;  /* 0x000000010b0b7836 */ /* 0x000fe40000000000 */
[----:B------:R-:W0:Y:S03]  /*1ebe0*/  SYNCS.PHASECHK.TRANS64.TRYWAIT P0, [R7+URZ], R4 ;  /* 0x00000004070075a7 */ /* 0x000e26000800017f */
[----:B------:R-:W-:-:S04]  /*1ebf0*/  ISETP.NE.AND P1, PT, R11, 0x11, PT ;  /* 0x000000110b00780c */ /* 0x000fc80003f25270 */
[----:B------:R-:W-:Y:S02]  /*1ec00*/  SEL R3, RZ, 0x1, P1 ;  /* 0x00000001ff037807 */ /* 0x000fe40000800000 */
[----:B------:R-:W-:Y:S02]  /*1ec10*/  SEL R11, R11, RZ, P1 ;  /* 0x000000ff0b0b7207 */ /* 0x000fe40000800000 */
[----:B------:R-:W-:-:S03]  /*1ec20*/  LOP3.LUT R6, R0, R3, RZ, 0x3c, !PT ;  /* 0x0000000300067212 */ /* 0x000fc600078e3cff */
[----:B------:R-:W-:Y:S01]  /*1ec30*/  IMAD R8, R11, 0x8, R2 ;  /* 0x000000080b087824 */ /* 0x000fe200078e0202 */
[----:B------:R-:W-:Y:S01]  /*1ec40*/  SHF.L.U32 R5, R6, 0x1f, RZ ;  /* 0x0000001f06057819 */ /* 0x000fe200000006ff */
[----:B0-----:R-:W-:Y:S06]  /*1ec50*/  @!P0 BRA `(.L_x_512) ;  /* 0x0000000800c08947 */ /* 0x001fec0003800000 */
.L_x_536:
[----:B------:R-:W1:Y:S01]  /*1ec60*/  SYNCS.PHASECHK.TRANS64.TRYWAIT P0, [R8+URZ], R5 ;  /* 0x00000005080075a7 */ /* 0x000e62000800017f */
[----:B------:R-:W-:-:S05]  /*1ec70*/  VIADD R0, R11, 0x1 ;  /* 0x000000010b007836 */ /* 0x000fca0000000000 */
[----:B------:R-:W-:-:S04]  /*1ec80*/  ISETP.NE.AND P1, PT, R0, 0x11, PT ;  /* 0x000000110000780c */ /* 0x000fc80003f25270 */
[----:B------:R-:W-:Y:S02]  /*1ec90*/  SEL R3, RZ, 0x1, P1 ;  /* 0x00000001ff037807 */ /* 0x000fe40000800000 */
[----:B0-----:R-:W-:Y:S02]  /*1eca0*/  SEL R7, R0, RZ, P1 ;  /* 0x000000ff00077207 */ /* 0x001fe40000800000 */
[----:B------:R-:W-:-:S03]  /*1ecb0*/  LOP3.LUT R6, R6, R3, RZ, 0x3c, !PT ;  /* 0x0000000306067212 */ /* 0x000fc600078e3cff */
[----:B------:R-:W-:Y:S01]  /*1ecc0*/  IMAD R9, R7, 0x8, R2 ;  /* 0x0000000807097824 */ /* 0x000fe200078e0202 */
[----:B------:R-:W-:Y:S01]  /*1ecd0*/  SHF.L.U32 R4, R6, 0x1f, RZ ;  /* 0x0000001f06047819 */ /* 0x000fe200000006ff */
[----:B-1----:R-:W-:Y:S06]  /*1ece0*/  @!P0 BRA `(.L_x_513) ;  /* 0x0000000800b08947 */ /* 0x002fec0003800000 */
.L_x_537:
[----:B------:R-:W1:Y:S01]  /*1ecf0*/  SYNCS.PHASECHK.TRANS64.TRYWAIT P0, [R9+URZ], R4 ;  /* 0x00000004090075a7 */ /* 0x000e62000800017f */
[----:B------:R-:W-:-:S05]  /*1ed00*/  VIADD R0, R7, 0x1 ;  /* 0x0000000107007836 */ /* 0x000fca0000000000 */
[----:B------:R-:W-:-:S04]  /*1ed10*/  ISETP.NE.AND P1, PT, R0, 0x11, PT ;  /* 0x000000110000780c */ /* 0x000fc80003f25270 */
[----:B------:R-:W-:Y:S02]  /*1ed20*/  SEL R3, RZ, 0x1, P1 ;  /* 0x00000001ff037807 */ /* 0x000fe40000800000 */
[----:B------:R-:W-:Y:S02]  /*1ed30*/  SEL R7, R0, RZ, P1 ;  /* 0x000000ff00077207 */ /* 0x000fe40000800000 */
[----:B------:R-:W-:-:S03]  /*1ed40*/  LOP3.LUT R6, R6, R3, RZ, 0x3c, !PT ;  /* 0x0000000306067212 */ /* 0x000fc600078e3cff */
[----:B0-----:R-:W-:Y:S01]  /*1ed50*/  IMAD R8, R7, 0x8, R2 ;  /* 0x0000000807087824 */ /* 0x001fe200078e0202 */
[----:B------:R-:W-:Y:S01]  /*1ed60*/  SHF.L.U32 R5, R6, 0x1f, RZ ;  /* 0x0000001f06057819 */ /* 0x000fe200000006ff */
[----:B-1----:R-:W-:Y:S06]  /*1ed70*/  @!P0 BRA `(.L_x_514) ;  /* 0x0000000800a08947 */ /* 0x002fec0003800000 */
.L_x_538:
        /* <DEDUP_REMOVED lines=9> */
.L_x_539:
        /* <DEDUP_REMOVED lines=9> */
.L_x_540:
        /* <DEDUP_REMOVED lines=9> */
.L_x_541:
        /* <DEDUP_REMOVED lines=9> */
.L_x_542:
        /* <DEDUP_REMOVED lines=9> */
.L_x_543:
        /* <DEDUP_REMOVED lines=9> */
.L_x_544:
        /* <DEDUP_REMOVED lines=9> */
.L_x_545:
        /* <DEDUP_REMOVED lines=9> */
.L_x_546:
        /* <DEDUP_REMOVED lines=9> */
.L_x_547:
        /* <DEDUP_REMOVED lines=9> */
.L_x_548:
        /* <DEDUP_REMOVED lines=9> */
.L_x_549:
[----:B------:R-:W1:Y:S01]  /*1f3b0*/  SYNCS.PHASECHK.TRANS64.TRYWAIT P0, [R9+URZ], R4 ;  /* 0x00000004090075a7 */ /* 0x000e62000800017f */
[----:B------:R-:W-:-:S05]  /*1f3c0*/  VIADD R0, R7, 0x1 ;  /* 0x0000000107007836 */ /* 0x000fca0000000000 */
[----:B------:R-:W-:-:S04]  /*1f3d0*/  ISETP.NE.AND P1, PT, R0, 0x11, PT ;  /* 0x000000110000780c */ /* 0x000fc80003f25270 */
[----:B------:R-:W-:Y:S02]  /*1f3e0*/  SEL R3, RZ, 0x1, P1 ;  /* 0x00000001ff037807 */ /* 0x000fe40000800000 */
[----:B------:R-:W-:Y:S02]  /*1f3f0*/  SEL R7, R0, RZ, P1 ;  /* 0x000000ff00077207 */ /* 0x000fe40000800000 */
[----:B------:R-:W-:-:S03]  /*1f400*/  LOP3.LUT R11, R6, R3, RZ, 0x3c, !PT ;  /* 0x00000003060b7212 */ /* 0x000fc600078e3cff */
[----:B------:R-:W-:Y:S01]  /*1f410*/  IMAD R6, R7, 0x8, R2 ;  /* 0x0000000807067824 */ /* 0x000fe200078e0202 */
[----:B0-----:R-:W-:Y:S01]  /*1f420*/  SHF.L.U32 R5, R11, 0x1f, RZ ;  /* 0x0000001f0b057819 */ /* 0x001fe200000006ff */
[----:B-1----:R-:W-:Y:S06]  /*1f430*/  @!P0 BRA `(.L_x_526) ;  /* 0x0000000400e08947 */ /* 0x002fec0003800000 */
.L_x_550:
[----:B------:R-:W1:Y:S01]  /*1f440*/  SYNCS.PHASECHK.TRANS64.TRYWAIT P0, [R6+URZ], R5 ;  /* 0x00000005060075a7 */ /* 0x000e62000800017f */
[----:B------:R-:W-:-:S05]  /*1f450*/  VIADD R0, R7, 0x1 ;  /* 0x0000000107007836 */ /* 0x000fca0000000000 */
[----:B------:R-:W-:-:S04]  /*1f460*/  ISETP.NE.AND P1, PT, R0, 0x11, PT ;  /* 0x000000110000780c */ /* 0x000fc80003f25270 */
[----:B0-----:R-:W-:Y:S02]  /*1f470*/  SEL R4, RZ, 0x1, P1 ;  /* 0x00000001ff047807 */ /* 0x001fe40000800000 */
[----:B------:R-:W-:Y:S02]  /*1f480*/  SEL R3, R0, RZ, P1 ;  /* 0x000000ff00037207 */ /* 0x000fe40000800000 */
[----:B------:R-:W-:Y:S01]  /*1f490*/  LOP3.LUT R0, R11, R4, RZ, 0x3c, !PT ;  /* 0x000000040b007212 */ /* 0x000fe200078e3cff */
[----:B-1----:R-:W-:Y:S06]  /*1f4a0*/  @!P0 BRA `(.L_x_527) ;  /* 0x0000000400d88947 */ /* 0x002fec0003800000 */
.L_x_551:
[----:B------:R-:W-:Y:S01]  /*1f4b0*/  IMAD R3, R3, 0x8, R2 ;  /* 0x0000000803037824 */ /* 0x000fe200078e0202 */
[----:B------:R-:W-:-:S07]  /*1f4c0*/  SHF.L.U32 R0, R0, 0x1f, RZ ;  /* 0x0000001f00007819 */ /* 0x000fce00000006ff */
.L_x_528:
[----:B-1----:R1:W2:Y:S02]  /*1f4d0*/  SYNCS.PHASECHK.TRANS64.TRYWAIT P0, [R3+URZ], R0 ;  /* 0x00000000030075a7 */ /* 0x0022a4000800017f */
[----:B--2---:R-:W-:Y:S05]  /*1f4e0*/  @!P0 NANOSLEEP.SYNCS 0x989680 ;  /* 0x009896800000895d */ /* 0x004fea0003900000 */
[----:B------:R-:W2:Y:S02]  /*1f4f0*/  @!P0 SYNCS.PHASECHK.TRANS64 P0, [R3+URZ], R0 ;  /* 0x00000000030085a7 */ /* 0x000ea4000800007f */
[----:B--2---:R-:W-:Y:S05]  /*1f500*/  @!P0 BRA `(.L_x_528) ;  /* 0xfffffffc00f08947 */ /* 0x004fea000383ffff */
.L_x_510:
[----:B------:R-:W-:Y:S05]  /*1f510*/  BSYNC B0 ;  /* 0x0000000000007941 */ /* 0x000fea0003800000 */
.L_x_509:
[----:B------:R-:W-:Y:S05]  /*1f520*/  EXIT ;  /* 0x000000000000794d */ /* 0x000fea0003800000 */
.L_x_22:
[----:B--2---:R-:W-:-:S04]  /*1f530*/  IMAD.U32 R3, RZ, RZ, UR12 ;  /* 0x0000000cff037e24 */ /* 0x004fc8000f8e00ff */
[----:B------:R2:W4:Y:S03]  /*1f540*/  SYNCS.PHASECHK.TRANS64.TRYWAIT P0, [R3+URZ], R0 ;  /* 0x00000000030075a7 */ /* 0x000526000800017f */
[----:B----4-:R-:W-:Y:S05]  /*1f550*/  @!P0 NANOSLEEP.SYNCS 0x989680 ;  /* 0x009896800000895d */ /* 0x010fea0003900000 */
[----:B------:R-:W4:Y:S02]  /*1f560*/  @!P0 SYNCS.PHASECHK.TRANS64 P0, [R3+URZ], R0 ;  /* 0x00000000030085a7 */ /* 0x000f24000800007f */
[----:B----4-:R-:W-:Y:S05]  /*1f570*/  @!P0 BRA `(.L_x_22) ;  /* 0xfffffffc00ec8947 */ /* 0x010fea000383ffff */
[----:B------:R-:W-:Y:S05]  /*1f580*/  BRA `(.L_x_21) ;  /* 0xfffffe3400a87947 */ /* 0x000fea000383ffff */
.L_x_28:
[----:B-----5:R2:W-:Y:S02]  /*1f590*/  STL [R1+0x398], R0 ;  /* 0x0003980001007387 */ /* 0x0205e40000100800 */
[----:B--2---:R-:W-:-:S04]  /*1f5a0*/  IMAD.U32 R0, RZ, RZ, UR14 ;  /* 0x0000000eff007e24 */ /* 0x004fc8000f8e00ff */
[----:B------:R2:W4:Y:S03]  /*1f5b0*/  SYNCS.PHASECHK.TRANS64.TRYWAIT P0, [R0+URZ], R5 ;  /* 0x00000005000075a7 */ /* 0x000526000800017f */
[----:B----4-:R-:W-:Y:S05]  /*1f5c0*/  @!P0 NANOSLEEP.SYNCS 0x989680 ;  /* 0x009896800000895d */ /* 0x010fea0003900000 */
[----:B------:R2:W4:Y:S02]  /*1f5d0*/  @!P0 SYNCS.PHASECHK.TRANS64 P0, [R0+URZ], R5 ;  /* 0x00000005000085a7 */ /* 0x000524000800007f */
[----:B--2---:R2:W5:Y:S02]  /*1f5e0*/  LDL.LU R0, [R1+0x398] ;  /* 0x0003980001007983 */ /* 0x0045640000300800 */
[----:B--2-4-:R-:W-:Y:S05]  /*1f5f0*/  @!P0 BRA `(.L_x_28) ;  /* 0xfffffffc00e48947 */ /* 0x014fea000383ffff */
[----:B------:R-:W-:Y:S05]  /*1f600*/  BRA `(.L_x_27) ;  /* 0xfffffe6400f87947 */ /* 0x000fea000383ffff */
.L_x_497:
[----:B------:R-:W-:Y:S01]  /*1f610*/  BSSY B1, `(.L_x_529) ;  /* 0x0000006000017945 */ /* 0x000fe20003800000 */
[----:B------:R-:W-:-:S07]  /*1f620*/  IMAD.MOV.U32 R2, RZ, RZ, -0x1 ;  /* 0xffffffffff027424 */ /* 0x000fce00078e00ff */
[----:B------:R-:W-:Y:S05]  /*1f630*/  WARPSYNC.COLLECTIVE R2, `(.L_x_530) ;  /* 0x00000000020c7348 */ /* 0x000fea0003c00000 */
[----:B------:R-:W-:Y:S02]  /*1f640*/  ELECT P0, UR62, PT ;  /* 0x00000000003e782f */ /* 0x000fe40003800000 */
[----:B------:R-:W-:Y:S01]  /*1f650*/  MOV R2, UR62 ;  /* 0x0000003e00027c02 */ /* 0x000fe20008000f00 */
[----:B------:R-:W-:Y:S10]  /*1f660*/  ENDCOLLECTIVE ;  /* 0x000000000000791b */ /* 0x000ff40003800000 */
.L_x_530:
[----:B------:R-:W-:Y:S05]  /*1f670*/  BSYNC B1 ;  /* 0x0000000000017941 */ /* 0x000fea0003800000 */
.L_x_529:
[----:B------:R-:W-:Y:S05]  /*1f680*/  BRA `(.L_x_531) ;  /* 0xffffffe800407947 */ /* 0x000fea000383ffff */
.L_x_500:
[----:B0-----:R0:W2:Y:S02]  /*1f690*/  SYNCS.PHASECHK.TRANS64.TRYWAIT P0, [R12+URZ+0x88], R5 ;  /* 0x000088050c0075a7 */ /* 0x0010a4000800017f */
[----:B--2---:R-:W-:Y:S05]  /*1f6a0*/  @!P0 NANOSLEEP.SYNCS 0x989680 ;  /* 0x009896800000895d */ /* 0x004fea0003900000 */
[----:B------:R-:W2:Y:S02]  /*1f6b0*/  @!P0 SYNCS.PHASECHK.TRANS64 P0, [R12+URZ+0x88], R5 ;  /* 0x000088050c0085a7 */ /* 0x000ea4000800007f */
[----:B--2---:R-:W-:Y:S05]  /*1f6c0*/  @!P0 BRA `(.L_x_500) ;  /* 0xfffffffc00f08947 */ /* 0x004fea000383ffff */
[----:B------:R-:W-:Y:S05]  /*1f6d0*/  BRA `(.L_x_532) ;  /* 0xffffffe800807947 */ /* 0x000fea000383ffff */
.L_x_508:
[----:B------:R-:W-:Y:S01]  /*1f6e0*/  BSSY B0, `(.L_x_533) ;  /* 0x0000006000007945 */ /* 0x000fe20003800000 */
[----:B------:R-:W-:-:S07]  /*1f6f0*/  IMAD.MOV.U32 R2, RZ, RZ, -0x1 ;  /* 0xffffffffff027424 */ /* 0x000fce00078e00ff */
[----:B------:R-:W-:Y:S05]  /*1f700*/  WARPSYNC.COLLECTIVE R2, `(.L_x_534) ;  /* 0x00000000020c7348 */ /* 0x000fea0003c00000 */
[----:B------:R-:W-:Y:S02]  /*1f710*/  ELECT P0, UR62, PT ;  /* 0x00000000003e782f */ /* 0x000fe40003800000 */
[----:B------:R-:W-:Y:S01]  /*1f720*/  MOV R2, UR62 ;  /* 0x0000003e00027c02 */ /* 0x000fe20008000f00 */
[----:B------:R-:W-:Y:S10]  /*1f730*/  ENDCOLLECTIVE ;  /* 0x000000000000791b */ /* 0x000ff40003800000 */
.L_x_534:
[----:B------:R-:W-:Y:S05]  /*1f740*/  BSYNC B0 ;  /* 0x0000000000007941 */ /* 0x000fea0003800000 */
.L_x_533:
[----:B------:R-:W-:Y:S05]  /*1f750*/  BRA `(.L_x_535) ;  /* 0xfffffff000e87947 */ /* 0x000fea000383ffff */
.L_x_512:
[----:B0-----:R0:W1:Y:S02]  /*1f760*/  SYNCS.PHASECHK.TRANS64.TRYWAIT P0, [R7+URZ], R4 ;  /* 0x00000004070075a7 */ /* 0x001064000800017f */
[----:B-1----:R-:W-:Y:S05]  /*1f770*/  @!P0 NANOSLEEP.SYNCS 0x989680 ;  /* 0x009896800000895d */ /* 0x002fea0003900000 */
[----:B------:R-:W1:Y:S02]  /*1f780*/  @!P0 SYNCS.PHASECHK.TRANS64 P0, [R7+URZ], R4 ;  /* 0x00000004070085a7 */ /* 0x000e64000800007f */
[----:B-1----:R-:W-:Y:S05]  /*1f790*/  @!P0 BRA `(.L_x_512) ;  /* 0xfffffffc00f08947 */ /* 0x002fea000383ffff */
[----:B------:R-:W-:Y:S05]  /*1f7a0*/  BRA `(.L_x_536) ;  /* 0xfffffff4002c7947 */ /* 0x000fea000383ffff */
.L_x_513:
[----:B0-----:R0:W1:Y:S02]  /*1f7b0*/  SYNCS.PHASECHK.TRANS64.TRYWAIT P0, [R8+URZ], R5 ;  /* 0x00000005080075a7 */ /* 0x001064000800017f */
[----:B-1----:R-:W-:Y:S05]  /*1f7c0*/  @!P0 NANOSLEEP.SYNCS 0x989680 ;  /* 0x009896800000895d */ /* 0x002fea0003900000 */
[----:B------:R-:W1:Y:S02]  /*1f7d0*/  @!P0 SYNCS.PHASECHK.TRANS64 P0, [R8+URZ], R5 ;  /* 0x00000005080085a7 */ /* 0x000e64000800007f */
[----:B-1----:R-:W-:Y:S05]  /*1f7e0*/  @!P0 BRA `(.L_x_513) ;  /* 0xfffffffc00f08947 */ /* 0x002fea000383ffff */
[----:B------:R-:W-:Y:S05]  /*1f7f0*/  BRA `(.L_x_537) ;  /* 0xfffffff4003c7947 */ /* 0x000fea000383ffff */
.L_x_514:
[----:B0-----:R0:W1:Y:S02]  /*1f800*/  SYNCS.PHASECHK.TRANS64.TRYWAIT P0, [R9+URZ], R4 ;  /* 0x00000004090075a7 */ /* 0x001064000800017f */
[----:B-1----:R-:W-:Y:S05]  /*1f810*/  @!P0 NANOSLEEP.SYNCS 0x989680 ;  /* 0x009896800000895d */ /* 0x002fea0003900000 */
[----:B------:R-:W1:Y:S02]  /*1f820*/  @!P0 SYNCS.PHASECHK.TRANS64 P0, [R9+URZ], R4 ;  /* 0x00000004090085a7 */ /* 0x000e64000800007f */
[----:B-1----:R-:W-:Y:S05]  /*1f830*/  @!P0 BRA `(.L_x_514) ;  /* 0xfffffffc00f08947 */ /* 0x002fea000383ffff */
[----:B------:R-:W-:Y:S05]  /*1f840*/  BRA `(.L_x_538) ;  /* 0xfffffff4004c7947 */ /* 0x000fea000383ffff */
.L_x_515:
[----:B0-----:R0:W1:Y:S02]  /*1f850*/  SYNCS.PHASECHK.TRANS64.TRYWAIT P0, [R8+URZ], R5 ;  /* 0x00000005080075a7 */ /* 0x001064000800017f */
[----:B-1----:R-:W-:Y:S05]  /*1f860*/  @!P0 NANOSLEEP.SYNCS 0x989680 ;  /* 0x009896800000895d */ /* 0x002fea0003900000 */
[----:B------:R-:W1:Y:S02]  /*1f870*/  @!P0 SYNCS.PHASECHK.TRANS64 P0, [R8+URZ], R5 ;  /* 0x00000005080085a7 */ /* 0x000e64000800007f */
[----:B-1----:R-:W-:Y:S05]  /*1f880*/  @!P0 BRA `(.L_x_515) ;  /* 0xfffffffc00f08947 */ /* 0x002fea000383ffff */
[----:B------:R-:W-:Y:S05]  /*1f890*/  BRA `(.L_x_539) ;  /* 0xfffffff4005c7947 */ /* 0x000fea000383ffff */
.L_x_516:
[----:B0-----:R0:W1:Y:S02]  /*1f8a0*/  SYNCS.PHASECHK.TRANS64.TRYWAIT P0, [R9+URZ], R4 ;  /* 0x00000004090075a7 */ /* 0x001064000800017f */
[----:B-1----:R-:W-:Y:S05]  /*1f8b0*/  @!P0 NANOSLEEP.SYNCS 0x989680 ;  /* 0x009896800000895d */ /* 0x002fea0003900000 */
[----:B------:R-:W1:Y:S02]  /*1f8c0*/  @!P0 SYNCS.PHASECHK.TRANS64 P0, [R9+URZ], R4 ;  /* 0x00000004090085a7 */ /* 0x000e64000800007f */
[----:B-1----:R-:W-:Y:S05]  /*1f8d0*/  @!P0 BRA `(.L_x_516) ;  /* 0xfffffffc00f08947 */ /* 0x002fea000383ffff */
[----:B------:R-:W-:Y:S05]  /*1f8e0*/  BRA `(.L_x_540) ;  /* 0xfffffff4006c7947 */ /* 0x000fea000383ffff */
.L_x_517:
[----:B0-----:R0:W1:Y:S02]  /*1f8f0*/  SYNCS.PHASECHK.TRANS64.TRYWAIT P0, [R8+URZ], R5 ;  /* 0x00000005080075a7 */ /* 0x001064000800017f */
[----:B-1----:R-:W-:Y:S05]  /*1f900*/  @!P0 NANOSLEEP.SYNCS 0x989680 ;  /* 0x009896800000895d */ /* 0x002fea0003900000 */
[----:B------:R-:W1:Y:S02]  /*1f910*/  @!P0 SYNCS.PHASECHK.TRANS64 P0, [R8+URZ], R5 ;  /* 0x00000005080085a7 */ /* 0x000e64000800007f */
[----:B-1----:R-:W-:Y:S05]  /*1f920*/  @!P0 BRA `(.L_x_517) ;  /* 0xfffffffc00f08947 */ /* 0x002fea000383ffff */
[----:B------:R-:W-:Y:S05]  /*1f930*/  BRA `(.L_x_541) ;  /* 0xfffffff4007c7947 */ /* 0x000fea000383ffff */
.L_x_518:
[----:B0-----:R0:W1:Y:S02]  /*1f940*/  SYNCS.PHASECHK.TRANS64.TRYWAIT P0, [R9+URZ], R4 ;  /* 0x00000004090075a7 */ /* 0x001064000800017f */
[----:B-1----:R-:W-:Y:S05]  /*1f950*/  @!P0 NANOSLEEP.SYNCS 0x989680 ;  /* 0x009896800000895d */ /* 0x002fea0003900000 */
[----:B------:R-:W1:Y:S02]  /*1f960*/  @!P0 SYNCS.PHASECHK.TRANS64 P0, [R9+URZ], R4 ;  /* 0x00000004090085a7 */ /* 0x000e64000800007f */
[----:B-1----:R-:W-:Y:S05]  /*1f970*/  @!P0 BRA `(.L_x_518) ;  /* 0xfffffffc00f08947 */ /* 0x002fea000383ffff */
[----:B------:R-:W-:Y:S05]  /*1f980*/  BRA `(.L_x_542) ;  /* 0xfffffff4008c7947 */ /* 0x000fea000383ffff */
.L_x_519:
[----:B0-----:R0:W1:Y:S02]  /*1f990*/  SYNCS.PHASECHK.TRANS64.TRYWAIT P0, [R8+URZ], R5 ;  /* 0x00000005080075a7 */ /* 0x001064000800017f */
[----:B-1----:R-:W-:Y:S05]  /*1f9a0*/  @!P0 NANOSLEEP.SYNCS 0x989680 ;  /* 0x009896800000895d */ /* 0x002fea0003900000 */
[----:B------:R-:W1:Y:S02]  /*1f9b0*/  @!P0 SYNCS.PHASECHK.TRANS64 P0, [R8+URZ], R5 ;  /* 0x00000005080085a7 */ /* 0x000e64000800007f */
[----:B-1----:R-:W-:Y:S05]  /*1f9c0*/  @!P0 BRA `(.L_x_519) ;  /* 0xfffffffc00f08947 */ /* 0x002fea000383ffff */
[----:B------:R-:W-:Y:S05]  /*1f9d0*/  BRA `(.L_x_543) ;  /* 0xfffffff4009c7947 */ /* 0x000fea000383ffff */
.L_x_520:
[----:B0-----:R0:W1:Y:S02]  /*1f9e0*/  SYNCS.PHASECHK.TRANS64.TRYWAIT P0, [R9+URZ], R4 ;  /* 0x00000004090075a7 */ /* 0x001064000800017f */
[----:B-1----:R-:W-:Y:S05]  /*1f9f0*/  @!P0 NANOSLEEP.SYNCS 0x989680 ;  /* 0x009896800000895d */ /* 0x002fea0003900000 */
[----:B------:R-:W1:Y:S02]  /*1fa00*/  @!P0 SYNCS.PHASECHK.TRANS64 P0, [R9+URZ], R4 ;  /* 0x00000004090085a7 */ /* 0x000e64000800007f */
[----:B-1----:R-:W-:Y:S05]  /*1fa10*/  @!P0 BRA `(.L_x_520) ;  /* 0xfffffffc00f08947 */ /* 0x002fea000383ffff */
[----:B------:R-:W-:Y:S05]  /*1fa20*/  BRA `(.L_x_544) ;  /* 0xfffffff400ac7947 */ /* 0x000fea000383ffff */
.L_x_521:
[----:B0-----:R0:W1:Y:S02]  /*1fa30*/  SYNCS.PHASECHK.TRANS64.TRYWAIT P0, [R8+URZ], R5 ;  /* 0x00000005080075a7 */ /* 0x001064000800017f */
[----:B-1----:R-:W-:Y:S05]  /*1fa40*/  @!P0 NANOSLEEP.SYNCS 0x989680 ;  /* 0x009896800000895d */ /* 0x002fea0003900000 */
[----:B------:R-:W1:Y:S02]  /*1fa50*/  @!P0 SYNCS.PHASECHK.TRANS64 P0, [R8+URZ], R5 ;  /* 0x00000005080085a7 */ /* 0x000e64000800007f */
[----:B-1----:R-:W-:Y:S05]  /*1fa60*/  @!P0 BRA `(.L_x_521) ;  /* 0xfffffffc00f08947 */ /* 0x002fea000383ffff */
[----:B------:R-:W-:Y:S05]  /*1fa70*/  BRA `(.L_x_545) ;  /* 0xfffffff400bc7947 */ /* 0x000fea000383ffff */
.L_x_522:
[----:B0-----:R0:W1:Y:S02]  /*1fa80*/  SYNCS.PHASECHK.TRANS64.TRYWAIT P0, [R9+URZ], R4 ;  /* 0x00000004090075a7 */ /* 0x001064000800017f */
[----:B-1----:R-:W-:Y:S05]  /*1fa90*/  @!P0 NANOSLEEP.SYNCS 0x989680 ;  /* 0x009896800000895d */ /* 0x002fea0003900000 */
[----:B------:R-:W1:Y:S02]  /*1faa0*/  @!P0 SYNCS.PHASECHK.TRANS64 P0, [R9+URZ], R4 ;  /* 0x00000004090085a7 */ /* 0x000e64000800007f */
[----:B-1----:R-:W-:Y:S05]  /*1fab0*/  @!P0 BRA `(.L_x_522) ;  /* 0xfffffffc00f08947 */ /* 0x002fea000383ffff */
[----:B------:R-:W-:Y:S05]  /*1fac0*/  BRA `(.L_x_546) ;  /* 0xfffffff400cc7947 */ /* 0x000fea000383ffff */
.L_x_523:
[----:B0-----:R0:W1:Y:S02]  /*1fad0*/  SYNCS.PHASECHK.TRANS64.TRYWAIT P0, [R8+URZ], R5 ;  /* 0x00000005080075a7 */ /* 0x001064000800017f */
[----:B-1----:R-:W-:Y:S05]  /*1fae0*/  @!P0 NANOSLEEP.SYNCS 0x989680 ;  /* 0x009896800000895d */ /* 0x002fea0003900000 */
[----:B------:R-:W1:Y:S02]  /*1faf0*/  @!P0 SYNCS.PHASECHK.TRANS64 P0, [R8+URZ], R5 ;  /* 0x00000005080085a7 */ /* 0x000e64000800007f */
[----:B-1----:R-:W-:Y:S05]  /*1fb00*/  @!P0 BRA `(.L_x_523) ;  /* 0xfffffffc00f08947 */ /* 0x002fea000383ffff */
[----:B------:R-:W-:Y:S05]  /*1fb10*/  BRA `(.L_x_547) ;  /* 0xfffffff400dc7947 */ /* 0x000fea000383ffff */
.L_x_524:
[----:B0-----:R0:W1:Y:S02]  /*1fb20*/  SYNCS.PHASECHK.TRANS64.TRYWAIT P0, [R9+URZ], R4 ;  /* 0x00000004090075a7 */ /* 0x001064000800017f */
[----:B-1----:R-:W-:Y:S05]  /*1fb30*/  @!P0 NANOSLEEP.SYNCS 0x989680 ;  /* 0x009896800000895d */ /* 0x002fea0003900000 */
[----:B------:R-:W1:Y:S02]  /*1fb40*/  @!P0 SYNCS.PHASECHK.TRANS64 P0, [R9+URZ], R4 ;  /* 0x00000004090085a7 */ /* 0x000e64000800007f */
[----:B-1----:R-:W-:Y:S05]  /*1fb50*/  @!P0 BRA `(.L_x_524) ;  /* 0xfffffffc00f08947 */ /* 0x002fea000383ffff */
[----:B------:R-:W-:Y:S05]  /*1fb60*/  BRA `(.L_x_548) ;  /* 0xfffffff400ec7947 */ /* 0x000fea000383ffff */
.L_x_525:
[----:B0-----:R0:W1:Y:S02]  /*1fb70*/  SYNCS.PHASECHK.TRANS64.TRYWAIT P0, [R8+URZ], R5 ;  /* 0x00000005080075a7 */ /* 0x001064000800017f */
[----:B-1----:R-:W-:Y:S05]  /*1fb80*/  @!P0 NANOSLEEP.SYNCS 0x989680 ;  /* 0x009896800000895d */ /* 0x002fea0003900000 */
[----:B------:R-:W1:Y:S02]  /*1fb90*/  @!P0 SYNCS.PHASECHK.TRANS64 P0, [R8+URZ], R5 ;  /* 0x00000005080085a7 */ /* 0x000e64000800007f */
[----:B-1----:R-:W-:Y:S05]  /*1fba0*/  @!P0 BRA `(.L_x_525) ;  /* 0xfffffffc00f08947 */ /* 0x002fea000383ffff */
[----:B------:R-:W-:Y:S05]  /*1fbb0*/  BRA `(.L_x_549) ;  /* 0xfffffff400fc7947 */ /* 0x000fea000383ffff */
.L_x_526:
[----:B0-----:R0:W1:Y:S02]  /*1fbc0*/  SYNCS.PHASECHK.TRANS64.TRYWAIT P0, [R9+URZ], R4 ;  /* 0x00000004090075a7 */ /* 0x001064000800017f */
[----:B-1----:R-:W-:Y:S05]  /*1fbd0*/  @!P0 NANOSLEEP.SYNCS 0x989680 ;  /* 0x009896800000895d */ /* 0x002fea0003900000 */
[----:B------:R-:W1:Y:S02]  /*1fbe0*/  @!P0 SYNCS.PHASECHK.TRANS64 P0, [R9+URZ], R4 ;  /* 0x00000004090085a7 */ /* 0x000e64000800007f */
[----:B-1----:R-:W-:Y:S05]  /*1fbf0*/  @!P0 BRA `(.L_x_526) ;  /* 0xfffffffc00f08947 */ /* 0x002fea000383ffff */
[----:B------:R-:W-:Y:S05]  /*1fc00*/  BRA `(.L_x_550) ;  /* 0xfffffff8000c7947 */ /* 0x000fea000383ffff */
.L_x_527:
[----:B0-----:R0:W1:Y:S02]  /*1fc10*/  SYNCS.PHASECHK.TRANS64.TRYWAIT P0, [R6+URZ], R5 ;  /* 0x00000005060075a7 */ /* 0x001064000800017f */
[----:B-1----:R-:W-:Y:S05]  /*1fc20*/  @!P0 NANOSLEEP.SYNCS 0x989680 ;  /* 0x009896800000895d */ /* 0x002fea0003900000 */
[----:B------:R-:W1:Y:S02]  /*1fc30*/  @!P0 SYNCS.PHASECHK.TRANS64 P0, [R6+URZ], R5 ;  /* 0x00000005060085a7 */ /* 0x000e64000800007f */
[----:B-1----:R-:W-:Y:S05]  /*1fc40*/  @!P0 BRA `(.L_x_527) ;  /* 0xfffffffc00f08947 */ /* 0x002fea000383ffff */
[----:B------:R-:W-:Y:S05]  /*1fc50*/  BRA `(.L_x_551) ;  /* 0xfffffff800147947 */ /* 0x000fea000383ffff */
.L_x_552:
[----:B------:R-:W-:-:S00]  /*1fc60*/  BRA `(.L_x_552) ;  /* 0xfffffffc00fc7947 */ /* 0x000fc0000383ffff */
[----:B------:R-:W-:-:S00]  /*1fc70*/  NOP ;  /* 0x0000000000007918 */ /* 0x000fc00000000000 */
        /* <DEDUP_REMOVED lines=8> */
.L_x_553:


//--------------------- .nv.shared._ZN7cutlass13device_kernelINS_4gemm6kernel13GemmUniversalIN4cute5tupleIJiiiiEEENS1_10collective13CollectiveMmaINS1_37MainloopSm90TmaGmmaWarpSpecializedFP8ILi17ENS5_IJNS4_1CILi2EEENSA_ILi1EEESC_EEENS1_35KernelTmaWarpSpecializedCooperativeEEENS5_IJNSA_ILi192EEENSA_ILi224EEENSA_ILi32EEEEEENS_12float_e4m3_tENS5_IJlSC_lEEESK_SL_NS4_8TiledMMAINS4_8MMA_AtomIJNS4_4SM904GMMA30MMA_64x32x32_F32E4M3E4M3_SS_TNILNSP_7ScaleInE1ELSR_1EEEEEENS4_6LayoutISD_NS5_IJSC_NSA_ILi0EEESV_EEEEENS5_IJNS4_10UnderscoreESY_SY_EEEEENS4_13SM90_TMA_LOADENS4_14ComposedLayoutINS4_7SwizzleILi1ELi4ELi3EEENS4_18smem_ptr_flag_bitsILi8EEENSU_INS5_IJNSA_ILi8EEESI_EEENS5_IJSI_SC_EEEEEEEvNS4_8identityENS4_23SM90_TMA_LOAD_MULTICASTES1B_vS1C_EENS_8epilogue10collective6detail29Sm90TmaWarpSpecializedAdapterINS1G_15DefaultEpilogueISK_SL_SL_NS1F_6thread17LinearCombinationISK_Li1EffLNS1K_9ScaleType4KindE0ELNS_15FloatRoundStyleE2ESK_EENS1_15EpilogueDefaultEEEEEvvEEEEvNT_6ParamsE --------------------------
	.section	.nv.shared._ZN7cutlass13device_kernelINS_4gemm6kernel13GemmUniversalIN4cute5tupleIJiiiiEEENS1_10collective13CollectiveMmaINS1_37MainloopSm90TmaGmmaWarpSpecializedFP8ILi17ENS5_IJNS4_1CILi2EEENSA_ILi1EEESC_EEENS1_35KernelTmaWarpSpecializedCooperativeEEENS5_IJNSA_ILi192EEENSA_ILi224EEENSA_ILi32EEEEEENS_12float_e4m3_tENS5_IJlSC_lEEESK_SL_NS4_8TiledMMAINS4_8MMA_AtomIJNS4_4SM904GMMA30MMA_64x32x32_F32E4M3E4M3_SS_TNILNSP_7ScaleInE1ELSR_1EEEEEENS4_6LayoutISD_NS5_IJSC_NSA_ILi0EEESV_EEEEENS5_IJNS4_10UnderscoreESY_SY_EEEEENS4_13SM90_TMA_LOADENS4_14ComposedLayoutINS4_7SwizzleILi1ELi4ELi3EEENS4_18smem_ptr_flag_bitsILi8EEENSU_INS5_IJNSA_ILi8EEESI_EEENS5_IJSI_SC_EEEEEEEvNS4_8identityENS4_23SM90_TMA_LOAD_MULTICASTES1B_vS1C_EENS_8epilogue10collective6detail29Sm90TmaWarpSpecializedAdapterINS1G_15DefaultEpilogueISK_SL_SL_NS1F_6thread17LinearCombinationISK_Li1EffLNS1K_9ScaleType4KindE0ELNS_15FloatRoundStyleE2ESK_EENS1_15EpilogueDefaultEEEEEvvEEEEvNT_6ParamsE,"aw",@nobits
	.sectionflags	@""
	.align	16
	.zero		1024


//--------------------- .nv.shared.reserved.0     --------------------------
	.section	.nv.shared.reserved.0,"aw",@nobits
	.weak		__nv_reservedSMEM_offset_0_alias
	.size		__nv_reservedSMEM_offset_0_alias, 0, 0
	.other		__nv_reservedSMEM_offset_0_alias,@"STO_CUDA_RESERVED_SHARED STV_DEFAULT"
__nv_reservedSMEM_offset_0_alias:
	.zero		0


//--------------------- .nv.global                --------------------------
	.section	.nv.global,"aw",@nobits
.nv.global:
	.type		_ZN39_INTERNAL_8f1fb0b8_4_k_cu_78f5a797_39614cute1_E,@object
	.size		_ZN39_INTERNAL_8f1fb0b8_4_k_cu_78f5a797_39614cute1_E,(_ZN39_INTERNAL_8f1fb0b8_4_k_cu_78f5a797_39614cuda3std3__45__cpo6cbeginE - _ZN39_INTERNAL_8f1fb0b8_4_k_cu_78f5a797_39614cute1_E)
_ZN39_INTERNAL_8f1fb0b8_4_k_cu_78f5a797_39614cute1_E:
	.zero		1
	.type		_ZN39_INTERNAL_8f1fb0b8_4_k_cu_78f5a797_39614cuda3std3__45__cpo6cbeginE,@object
	.size		_ZN39_INTERNAL_8f1fb0b8_4_k_cu_78f5a797_39614cuda3std3__45__cpo6cbeginE,(_ZN39_INTERNAL_8f1fb0b8_4_k_cu_78f5a797_39614cuda3std3__48in_placeE - _ZN39_INTERNAL_8f1fb0b8_4_k_cu_78f5a797_39614cuda3std3__45__cpo6cbeginE)
_ZN39_INTERNAL_8f1fb0b8_4_k_cu_78f5a797_39614cuda3std3__45__cpo6cbeginE:
	.zero		1
	.type		_ZN39_INTERNAL_8f1fb0b8_4_k_cu_78f5a797_39614cuda3std3__48in_placeE,@object
	.size		_ZN39_INTERNAL_8f1fb0b8_4_k_cu_78f5a797_39614cuda3std3__48in_placeE,(_ZN39_INTERNAL_8f1fb0b8_4_k_cu_78f5a797_39614cuda3std6ranges3__45__cpo9iter_moveE - _ZN39_INTERNAL_8f1fb0b8_4_k_cu_78f5a797_39614cuda3std3__48in_placeE)
_ZN39_INTERNAL_8f1fb0b8_4_k_cu_78f5a797_39614cuda3std3__48in_placeE:
	.zero		1
	.type		_ZN39_INTERNAL_8f1fb0b8_4_k_cu_78f5a797_39614cuda3std6ranges3__45__cpo9iter_moveE,@object
	.size		_ZN39_INTERNAL_8f1fb0b8_4_k_cu_78f5a797_39614cuda3std6ranges3__45__cpo9iter_moveE,(_ZN39_INTERNAL_8f1fb0b8_4_k_cu_78f5a797_39614cuda3std3__45__cpo5beginE - _ZN39_INTERNAL_8f1fb0b8_4_k_cu_78f5a797_39614cuda3std6ranges3__45__cpo9iter_moveE)
_ZN39_INTERNAL_8f1fb0b8_4_k_cu_78f5a797_39614cuda3std6ranges3__45__cpo9iter_moveE:
	.zero		1
	.type		_ZN39_INTERNAL_8f1fb0b8_4_k_cu_78f5a797_39614cuda3std3__45__cpo5beginE,@object
	.size		_ZN39_INTERNAL_8f1fb0b8_4_k_cu_78f5a797_39614cuda3std3__45__cpo5beginE,(_ZN39_INTERNAL_8f1fb0b8_4_k_cu_78f5a797_39614cuda3std3__441_GLOBAL__N__8f1fb0b8_4_k_cu_78f5a797_39616ignoreE - _ZN39_INTERNAL_8f1fb0b8_4_k_cu_78f5a797_39614cuda3std3__45__cpo5beginE)
_ZN39_INTERNAL_8f1fb0b8_4_k_cu_78f5a797_39614cuda3std3__45__cpo5beginE:
	.zero		1
	.type		_ZN39_INTERNAL_8f1fb0b8_4_k_cu_78f5a797_39614cuda3std3__441_GLOBAL__N__8f1fb0b8_4_k_cu_78f5a797_39616ignoreE,@object
	.size		_ZN39_INTERNAL_8f1fb0b8_4_k_cu_78f5a797_39614cuda3std3__441_GLOBAL__N__8f1fb0b8_4_k_cu_78f5a797_39616ignoreE,(_ZN39_INTERNAL_8f1fb0b8_4_k_cu_78f5a797_39614cute7productE - _ZN39_INTERNAL_8f1fb0b8_4_k_cu_78f5a797_39614cuda3std3__441_GLOBAL__N__8f1fb0b8_4_k_cu_78f5a797_39616ignoreE)
_ZN39_INTERNAL_8f1fb0b8_4_k_cu_78f5a797_39614cuda3std3__441_GLOBAL__N__8f1fb0b8_4_k_cu_78f5a797_39616ignoreE:
	.zero		1
	.type		_ZN39_INTERNAL_8f1fb0b8_4_k_cu_78f5a797_39614cute7productE,@object
	.size		_ZN39_INTERNAL_8f1fb0b8_4_k_cu_78f5a797_39614cute7productE,(_ZN39_INTERNAL_8f1fb0b8_4_k_cu_78f5a797_39614cuda3std3__45__cpo3endE - _ZN39_INTERNAL_8f1fb0b8_4_k_cu_78f5a797_39614cute7productE)
_ZN39_INTERNAL_8f1fb0b8_4_k_cu_78f5a797_39614cute7productE:
	.zero		1
	.type		_ZN39_INTERNAL_8f1fb0b8_4_k_cu_78f5a797_39614cuda3std3__45__cpo3endE,@object
	.size		_ZN39_INTERNAL_8f1fb0b8_4_k_cu_78f5a797_39614cuda3std3__45__cpo3endE,(_ZN39_INTERNAL_8f1fb0b8_4_k_cu_78f5a797_39614cuda3std3__419piecewise_constructE - _ZN39_INTERNAL_8f1fb0b8_4_k_cu_78f5a797_39614cuda3std3__45__cpo3endE)
_ZN39_INTERNAL_8f1fb0b8_4_k_cu_78f5a797_39614cuda3std3__45__cpo3endE:
	.zero		1
	.type		_ZN39_INTERNAL_8f1fb0b8_4_k_cu_78f5a797_39614cuda3std3__419piecewise_constructE,@object
	.size		_ZN39_INTERNAL_8f1fb0b8_4_k_cu_78f5a797_39614cuda3std3__419piecewise_constructE,(_ZN39_INTERNAL_8f1fb0b8_4_k_cu_78f5a797_39614cuda3std3__45__cpo4cendE - _ZN39_INTERNAL_8f1fb0b8_4_k_cu_78f5a797_39614cuda3std3__419piecewise_constructE)
_ZN39_INTERNAL_8f1fb0b8_4_k_cu_78f5a797_39614cuda3std3__419piecewise_constructE:
	.zero		1
	.type		_ZN39_INTERNAL_8f1fb0b8_4_k_cu_78f5a797_39614cuda3std3__45__cpo4cendE,@object
	.size		_ZN39_INTERNAL_8f1fb0b8_4_k_cu_78f5a797_39614cuda3std3__45__cpo4cendE,(_ZN39_INTERNAL_8f1fb0b8_4_k_cu_78f5a797_39614cuda3std6ranges3__45__cpo4swapE - _ZN39_INTERNAL_8f1fb0b8_4_k_cu_78f5a797_39614cuda3std3__45__cpo4cendE)
_ZN39_INTERNAL_8f1fb0b8_4_k_cu_78f5a797_39614cuda3std3__45__cpo4cendE:
	.zero		1
	.type		_ZN39_INTERNAL_8f1fb0b8_4_k_cu_78f5a797_39614cuda3std6ranges3__45__cpo4swapE,@object
	.size		_ZN39_INTERNAL_8f1fb0b8_4_k_cu_78f5a797_39614cuda3std6ranges3__45__cpo4swapE,(.L_7 - _ZN39_INTERNAL_8f1fb0b8_4_k_cu_78f5a797_39614cuda3std6ranges3__45__cpo4swapE)
_ZN39_INTERNAL_8f1fb0b8_4_k_cu_78f5a797_39614cuda3std6ranges3__45__cpo4swapE:
	.zero		1
.L_7:


//--------------------- .nv.constant0._ZN7cutlass13device_kernelINS_4gemm6kernel13GemmUniversalIN4cute5tupleIJiiiiEEENS1_10collective13CollectiveMmaINS1_37MainloopSm90TmaGmmaWarpSpecializedFP8ILi17ENS5_IJNS4_1CILi2EEENSA_ILi1EEESC_EEENS1_35KernelTmaWarpSpecializedCooperativeEEENS5_IJNSA_ILi192EEENSA_ILi224EEENSA_ILi32EEEEEENS_12float_e4m3_tENS5_IJlSC_lEEESK_SL_NS4_8TiledMMAINS4_8MMA_AtomIJNS4_4SM904GMMA30MMA_64x32x32_F32E4M3E4M3_SS_TNILNSP_7ScaleInE1ELSR_1EEEEEENS4_6LayoutISD_NS5_IJSC_NSA_ILi0EEESV_EEEEENS5_IJNS4_10UnderscoreESY_SY_EEEEENS4_13SM90_TMA_LOADENS4_14ComposedLayoutINS4_7SwizzleILi1ELi4ELi3EEENS4_18smem_ptr_flag_bitsILi8EEENSU_INS5_IJNSA_ILi8EEESI_EEENS5_IJSI_SC_EEEEEEEvNS4_8identityENS4_23SM90_TMA_LOAD_MULTICASTES1B_vS1C_EENS_8epilogue10collective6detail29Sm90TmaWarpSpecializedAdapterINS1G_15DefaultEpilogueISK_SL_SL_NS1F_6thread17LinearCombinationISK_Li1EffLNS1K_9ScaleType4KindE0ELNS_15FloatRoundStyleE2ESK_EENS1_15EpilogueDefaultEEEEEvvEEEEvNT_6ParamsE --------------------------
	.section	.nv.constant0._ZN7cutlass13device_kernelINS_4gemm6kernel13GemmUniversalIN4cute5tupleIJiiiiEEENS1_10collective13CollectiveMmaINS1_37MainloopSm90TmaGmmaWarpSpecializedFP8ILi17ENS5_IJNS4_1CILi2EEENSA_ILi1EEESC_EEENS1_35KernelTmaWarpSpecializedCooperativeEEENS5_IJNSA_ILi192EEENSA_ILi224EEENSA_ILi32EEEEEENS_12float_e4m3_tENS5_IJlSC_lEEESK_SL_NS4_8TiledMMAINS4_8MMA_AtomIJNS4_4SM904GMMA30MMA_64x32x32_F32E4M3E4M3_SS_TNILNSP_7ScaleInE1ELSR_1EEEEEENS4_6LayoutISD_NS5_IJSC_NSA_ILi0EEESV_EEEEENS5_IJNS4_10UnderscoreESY_SY_EEEEENS4_13SM90_TMA_LOADENS4_14ComposedLayoutINS4_7SwizzleILi1ELi4ELi3EEENS4_18smem_ptr_flag_bitsILi8EEENSU_INS5_IJNSA_ILi8EEESI_EEENS5_IJSI_SC_EEEEEEEvNS4_8identityENS4_23SM90_TMA_LOAD_MULTICASTES1B_vS1C_EENS_8epilogue10collective6detail29Sm90TmaWarpSpecializedAdapterINS1G_15DefaultEpilogueISK_SL_SL_NS1F_6thread17LinearCombinationISK_Li1EffLNS1K_9ScaleType4KindE0ELNS_15FloatRoundStyleE2ESK_EENS1_15EpilogueDefaultEEEEEvvEEEEvNT_6ParamsE,"a",@progbits
	.sectionflags	@""
	.align	4
.nv.constant0._ZN7cutlass13device_kernelINS_4gemm6kernel13GemmUniversalIN4cute5tupleIJiiiiEEENS1_10collective13CollectiveMmaINS1_37MainloopSm90TmaGmmaWarpSpecializedFP8ILi17ENS5_IJNS4_1CILi2EEENSA_ILi1EEESC_EEENS1_35KernelTmaWarpSpecializedCooperativeEEENS5_IJNSA_ILi192EEENSA_ILi224EEENSA_ILi32EEEEEENS_12float_e4m3_tENS5_IJlSC_lEEESK_SL_NS4_8TiledMMAINS4_8MMA_AtomIJNS4_4SM904GMMA30MMA_64x32x32_F32E4M3E4M3_SS_TNILNSP_7ScaleInE1ELSR_1EEEEEENS4_6LayoutISD_NS5_IJSC_NSA_ILi0EEESV_EEEEENS5_IJNS4_10UnderscoreESY_SY_EEEEENS4_13SM90_TMA_LOADENS4_14ComposedLayoutINS4_7SwizzleILi1ELi4ELi3EEENS4_18smem_ptr_flag_bitsILi8EEENSU_INS5_IJNSA_ILi8EEESI_EEENS5_IJSI_SC_EEEEEEEvNS4_8identityENS4_23SM90_TMA_LOAD_MULTICASTES1B_vS1C_EENS_8epilogue10collective6detail29Sm90TmaWarpSpecializedAdapterINS1G_15DefaultEpilogueISK_SL_SL_NS1F_6thread17LinearCombinationISK_Li1EffLNS1K_9ScaleType4KindE0ELNS_15FloatRoundStyleE2ESK_EENS1_15EpilogueDefaultEEEEEvvEEEEvNT_6ParamsE:
	.zero		1664


//--------------------- SYMBOLS --------------------------

	.type		.nv.reservedSmem.offset0,@object
	.size		.nv.reservedSmem.offset0,0x4
